//
// Generated by NVIDIA NVVM Compiler
//
// Compiler Build ID: CL-36424714
// Cuda compilation tools, release 13.0, V13.0.88
// Based on NVVM 20.0.0
//

.version 9.0
.target sm_100
.address_size 64

	// .globl	_Z12floyd_phaseIiPiii
// _ZZ12floyd_phaseIiPiiiE10shared_mem has been demoted
// _ZZ13floyd_phaseIIiPiiiE10shared_mem has been demoted
// _ZZ13floyd_phaseIIiPiiiE13shared_buffer has been demoted
// _ZZ14floyd_phaseIIIiPiiiE3d_c has been demoted
// _ZZ14floyd_phaseIIIiPiiiE3d_r has been demoted

.visible .entry _Z12floyd_phaseIiPiii(
	.param .u32 _Z12floyd_phaseIiPiii_param_0,
	.param .u64 .ptr .align 1 _Z12floyd_phaseIiPiii_param_1,
	.param .u32 _Z12floyd_phaseIiPiii_param_2,
	.param .u32 _Z12floyd_phaseIiPiii_param_3
)
{
	.reg .pred 	%p<26>;
	.reg .b32 	%r<146>;
	.reg .b64 	%rd<5>;
	// demoted variable
	.shared .align 4 .b8 _ZZ12floyd_phaseIiPiiiE10shared_mem[4096];
	ld.param.u32 	%r64, [_Z12floyd_phaseIiPiii_param_0];
	ld.param.u64 	%rd2, [_Z12floyd_phaseIiPiii_param_1];
	ld.param.u32 	%r62, [_Z12floyd_phaseIiPiii_param_2];
	ld.param.u32 	%r63, [_Z12floyd_phaseIiPiii_param_3];
	mul.lo.s32 	%r65, %r62, %r64;
	mov.u32 	%r66, %tid.y;
	add.s32 	%r1, %r65, %r66;
	mov.u32 	%r67, %tid.x;
	add.s32 	%r2, %r65, %r67;
	max.s32 	%r68, %r1, %r2;
	setp.ge.s32 	%p1, %r68, %r63;
	@%p1 bra 	$L__BB0_43;
	cvta.to.global.u64 	%rd3, %rd2;
	mad.lo.s32 	%r69, %r1, %r63, %r2;
	mul.wide.s32 	%rd4, %r69, 4;
	add.s64 	%rd1, %rd3, %rd4;
	ld.global.u32 	%r70, [%rd1];
	shl.b32 	%r71, %r1, 7;
	mov.u32 	%r72, _ZZ12floyd_phaseIiPiiiE10shared_mem;
	add.s32 	%r3, %r72, %r71;
	shl.b32 	%r73, %r2, 2;
	add.s32 	%r4, %r3, %r73;
	st.shared.u32 	[%r4], %r70;
	bar.sync 	0;
	setp.lt.s32 	%p2, %r62, 1;
	ld.shared.u32 	%r125, [%r4];
	@%p2 bra 	$L__BB0_42;
	and.b32  	%r6, %r62, 7;
	setp.lt.u32 	%p3, %r62, 8;
	mov.b32 	%r140, 0;
	@%p3 bra 	$L__BB0_21;
	and.b32  	%r140, %r62, 2147483640;
	neg.s32 	%r123, %r140;
	add.s32 	%r77, %r71, %r72;
	add.s32 	%r122, %r77, 16;
	add.s32 	%r79, %r73, %r72;
	add.s32 	%r121, %r79, 512;
$L__BB0_4:
	.pragma "nounroll";
	ld.shared.u32 	%r80, [%r122+-16];
	ld.shared.u32 	%r81, [%r121+-512];
	add.s32 	%r15, %r81, %r80;
	setp.ge.s32 	%p4, %r15, %r125;
	@%p4 bra 	$L__BB0_6;
	st.shared.u32 	[%r4], %r15;
	mov.u32 	%r125, %r15;
$L__BB0_6:
	ld.shared.u32 	%r82, [%r122+-12];
	ld.shared.u32 	%r83, [%r121+-384];
	add.s32 	%r17, %r83, %r82;
	setp.ge.s32 	%p5, %r17, %r125;
	@%p5 bra 	$L__BB0_8;
	st.shared.u32 	[%r4], %r17;
	mov.u32 	%r125, %r17;
$L__BB0_8:
	ld.shared.u32 	%r84, [%r122+-8];
	ld.shared.u32 	%r85, [%r121+-256];
	add.s32 	%r19, %r85, %r84;
	setp.ge.s32 	%p6, %r19, %r125;
	@%p6 bra 	$L__BB0_10;
	st.shared.u32 	[%r4], %r19;
	mov.u32 	%r125, %r19;
$L__BB0_10:
	ld.shared.u32 	%r86, [%r122+-4];
	ld.shared.u32 	%r87, [%r121+-128];
	add.s32 	%r21, %r87, %r86;
	setp.ge.s32 	%p7, %r21, %r125;
	@%p7 bra 	$L__BB0_12;
	st.shared.u32 	[%r4], %r21;
	mov.u32 	%r125, %r21;
$L__BB0_12:
	ld.shared.u32 	%r88, [%r122];
	ld.shared.u32 	%r89, [%r121];
	add.s32 	%r23, %r89, %r88;
	setp.ge.s32 	%p8, %r23, %r125;
	@%p8 bra 	$L__BB0_14;
	st.shared.u32 	[%r4], %r23;
	mov.u32 	%r125, %r23;
$L__BB0_14:
	ld.shared.u32 	%r90, [%r122+4];
	ld.shared.u32 	%r91, [%r121+128];
	add.s32 	%r25, %r91, %r90;
	setp.ge.s32 	%p9, %r25, %r125;
	@%p9 bra 	$L__BB0_16;
	st.shared.u32 	[%r4], %r25;
	mov.u32 	%r125, %r25;
$L__BB0_16:
	ld.shared.u32 	%r92, [%r122+8];
	ld.shared.u32 	%r93, [%r121+256];
	add.s32 	%r27, %r93, %r92;
	setp.ge.s32 	%p10, %r27, %r125;
	@%p10 bra 	$L__BB0_18;
	st.shared.u32 	[%r4], %r27;
	mov.u32 	%r125, %r27;
$L__BB0_18:
	ld.shared.u32 	%r94, [%r122+12];
	ld.shared.u32 	%r95, [%r121+384];
	add.s32 	%r29, %r95, %r94;
	setp.ge.s32 	%p11, %r29, %r125;
	@%p11 bra 	$L__BB0_20;
	st.shared.u32 	[%r4], %r29;
	mov.u32 	%r125, %r29;
$L__BB0_20:
	add.s32 	%r123, %r123, 8;
	add.s32 	%r122, %r122, 32;
	add.s32 	%r121, %r121, 1024;
	setp.ne.s32 	%p12, %r123, 0;
	@%p12 bra 	$L__BB0_4;
$L__BB0_21:
	setp.eq.s32 	%p13, %r6, 0;
	@%p13 bra 	$L__BB0_42;
	add.s32 	%r36, %r72, %r73;
	and.b32  	%r37, %r62, 3;
	setp.lt.u32 	%p14, %r6, 4;
	@%p14 bra 	$L__BB0_32;
	shl.b32 	%r98, %r140, 2;
	add.s32 	%r38, %r3, %r98;
	ld.shared.u32 	%r99, [%r38];
	shl.b32 	%r100, %r140, 7;
	add.s32 	%r39, %r36, %r100;
	ld.shared.u32 	%r101, [%r39];
	add.s32 	%r40, %r101, %r99;
	setp.ge.s32 	%p15, %r40, %r125;
	@%p15 bra 	$L__BB0_25;
	st.shared.u32 	[%r4], %r40;
	mov.u32 	%r125, %r40;
$L__BB0_25:
	ld.shared.u32 	%r102, [%r38+4];
	ld.shared.u32 	%r103, [%r39+128];
	add.s32 	%r42, %r103, %r102;
	setp.ge.s32 	%p16, %r42, %r125;
	@%p16 bra 	$L__BB0_27;
	st.shared.u32 	[%r4], %r42;
	mov.u32 	%r125, %r42;
$L__BB0_27:
	ld.shared.u32 	%r104, [%r38+8];
	ld.shared.u32 	%r105, [%r39+256];
	add.s32 	%r44, %r105, %r104;
	setp.ge.s32 	%p17, %r44, %r125;
	@%p17 bra 	$L__BB0_29;
	st.shared.u32 	[%r4], %r44;
	mov.u32 	%r125, %r44;
$L__BB0_29:
	ld.shared.u32 	%r106, [%r38+12];
	ld.shared.u32 	%r107, [%r39+384];
	add.s32 	%r46, %r107, %r106;
	setp.ge.s32 	%p18, %r46, %r125;
	@%p18 bra 	$L__BB0_31;
	st.shared.u32 	[%r4], %r46;
	mov.u32 	%r125, %r46;
$L__BB0_31:
	add.s32 	%r140, %r140, 4;
$L__BB0_32:
	setp.eq.s32 	%p19, %r37, 0;
	@%p19 bra 	$L__BB0_42;
	setp.eq.s32 	%p20, %r37, 1;
	@%p20 bra 	$L__BB0_39;
	shl.b32 	%r108, %r140, 2;
	add.s32 	%r51, %r3, %r108;
	ld.shared.u32 	%r109, [%r51];
	shl.b32 	%r110, %r140, 7;
	add.s32 	%r52, %r36, %r110;
	ld.shared.u32 	%r111, [%r52];
	add.s32 	%r53, %r111, %r109;
	setp.ge.s32 	%p21, %r53, %r125;
	@%p21 bra 	$L__BB0_36;
	st.shared.u32 	[%r4], %r53;
	mov.u32 	%r125, %r53;
$L__BB0_36:
	ld.shared.u32 	%r112, [%r51+4];
	ld.shared.u32 	%r113, [%r52+128];
	add.s32 	%r55, %r113, %r112;
	setp.ge.s32 	%p22, %r55, %r125;
	@%p22 bra 	$L__BB0_38;
	st.shared.u32 	[%r4], %r55;
	mov.u32 	%r125, %r55;
$L__BB0_38:
	add.s32 	%r140, %r140, 2;
$L__BB0_39:
	and.b32  	%r114, %r62, 1;
	setp.eq.b32 	%p23, %r114, 1;
	not.pred 	%p24, %p23;
	@%p24 bra 	$L__BB0_42;
	shl.b32 	%r115, %r140, 2;
	add.s32 	%r116, %r3, %r115;
	ld.shared.u32 	%r117, [%r116];
	shl.b32 	%r118, %r140, 7;
	add.s32 	%r119, %r36, %r118;
	ld.shared.u32 	%r120, [%r119];
	add.s32 	%r60, %r120, %r117;
	setp.ge.s32 	%p25, %r60, %r125;
	@%p25 bra 	$L__BB0_42;
	st.shared.u32 	[%r4], %r60;
	mov.u32 	%r125, %r60;
$L__BB0_42:
	st.global.u32 	[%rd1], %r125;
$L__BB0_43:
	ret;

}
	// .globl	_Z13floyd_phaseIIiPiii
.visible .entry _Z13floyd_phaseIIiPiii(
	.param .u32 _Z13floyd_phaseIIiPiii_param_0,
	.param .u64 .ptr .align 1 _Z13floyd_phaseIIiPiii_param_1,
	.param .u32 _Z13floyd_phaseIIiPiii_param_2,
	.param .u32 _Z13floyd_phaseIIiPiii_param_3
)
{
	.reg .pred 	%p<51>;
	.reg .b32 	%r<355>;
	.reg .b64 	%rd<7>;
	// demoted variable
	.shared .align 4 .b8 _ZZ13floyd_phaseIIiPiiiE10shared_mem[4096];
	// demoted variable
	.shared .align 4 .b8 _ZZ13floyd_phaseIIiPiiiE13shared_buffer[4096];
	ld.param.u32 	%r135, [_Z13floyd_phaseIIiPiii_param_0];
	ld.param.u64 	%rd2, [_Z13floyd_phaseIIiPiii_param_1];
	ld.param.u32 	%r136, [_Z13floyd_phaseIIiPiii_param_2];
	ld.param.u32 	%r137, [_Z13floyd_phaseIIiPiii_param_3];
	mov.u32 	%r1, %ctaid.x;
	setp.eq.s32 	%p1, %r1, %r135;
	@%p1 bra 	$L__BB1_85;
	cvta.to.global.u64 	%rd3, %rd2;
	mul.lo.s32 	%r138, %r136, %r135;
	mov.u32 	%r139, %tid.y;
	add.s32 	%r2, %r138, %r139;
	mov.u32 	%r140, %tid.x;
	add.s32 	%r3, %r138, %r140;
	mad.lo.s32 	%r141, %r2, %r137, %r3;
	mul.wide.s32 	%rd4, %r141, 4;
	add.s64 	%rd5, %rd3, %rd4;
	ld.global.u32 	%r142, [%rd5];
	shl.b32 	%r143, %r2, 7;
	mov.u32 	%r144, _ZZ13floyd_phaseIIiPiiiE10shared_mem;
	add.s32 	%r4, %r144, %r143;
	shl.b32 	%r145, %r3, 2;
	add.s32 	%r146, %r4, %r145;
	st.shared.u32 	[%r146], %r142;
	mov.u32 	%r147, %ctaid.y;
	setp.eq.s32 	%p2, %r147, 0;
	mul.lo.s32 	%r148, %r136, %r1;
	add.s32 	%r5, %r148, %r140;
	add.s32 	%r6, %r148, %r139;
	selp.b32 	%r7, %r2, %r6, %p2;
	selp.b32 	%r149, %r5, %r3, %p2;
	mad.lo.s32 	%r150, %r7, %r137, %r149;
	mul.wide.s32 	%rd6, %r150, 4;
	add.s64 	%rd1, %rd3, %rd6;
	ld.global.u32 	%r151, [%rd1];
	shl.b32 	%r152, %r7, 7;
	mov.u32 	%r153, _ZZ13floyd_phaseIIiPiiiE13shared_buffer;
	add.s32 	%r8, %r153, %r152;
	shl.b32 	%r154, %r149, 2;
	add.s32 	%r9, %r8, %r154;
	st.shared.u32 	[%r9], %r151;
	bar.sync 	0;
	@%p2 bra 	$L__BB1_43;
	setp.lt.s32 	%p3, %r136, 1;
	ld.shared.u32 	%r308, [%r9];
	@%p3 bra 	$L__BB1_84;
	and.b32  	%r11, %r136, 7;
	setp.lt.u32 	%p4, %r136, 8;
	mov.b32 	%r343, 0;
	@%p4 bra 	$L__BB1_22;
	and.b32  	%r343, %r136, 2147483640;
	neg.s32 	%r320, %r343;
	add.s32 	%r158, %r152, %r153;
	add.s32 	%r319, %r158, 16;
	shl.b32 	%r159, %r6, 7;
	add.s32 	%r161, %r159, %r144;
	add.s32 	%r318, %r161, 16;
	add.s32 	%r163, %r145, 512;
	add.s32 	%r317, %r144, %r163;
	add.s32 	%r316, %r153, %r163;
$L__BB1_5:
	.pragma "nounroll";
	ld.shared.u32 	%r164, [%r319+-16];
	ld.shared.u32 	%r165, [%r317+-512];
	add.s32 	%r166, %r165, %r164;
	setp.ge.s32 	%p5, %r166, %r308;
	@%p5 bra 	$L__BB1_7;
	ld.shared.u32 	%r167, [%r318+-16];
	ld.shared.u32 	%r168, [%r316+-512];
	add.s32 	%r308, %r168, %r167;
	st.shared.u32 	[%r9], %r308;
$L__BB1_7:
	ld.shared.u32 	%r169, [%r319+-12];
	ld.shared.u32 	%r170, [%r317+-384];
	add.s32 	%r171, %r170, %r169;
	setp.ge.s32 	%p6, %r171, %r308;
	@%p6 bra 	$L__BB1_9;
	ld.shared.u32 	%r172, [%r318+-12];
	ld.shared.u32 	%r173, [%r316+-384];
	add.s32 	%r308, %r173, %r172;
	st.shared.u32 	[%r9], %r308;
$L__BB1_9:
	ld.shared.u32 	%r174, [%r319+-8];
	ld.shared.u32 	%r175, [%r317+-256];
	add.s32 	%r176, %r175, %r174;
	setp.ge.s32 	%p7, %r176, %r308;
	@%p7 bra 	$L__BB1_11;
	ld.shared.u32 	%r177, [%r318+-8];
	ld.shared.u32 	%r178, [%r316+-256];
	add.s32 	%r308, %r178, %r177;
	st.shared.u32 	[%r9], %r308;
$L__BB1_11:
	ld.shared.u32 	%r179, [%r319+-4];
	ld.shared.u32 	%r180, [%r317+-128];
	add.s32 	%r181, %r180, %r179;
	setp.ge.s32 	%p8, %r181, %r308;
	@%p8 bra 	$L__BB1_13;
	ld.shared.u32 	%r182, [%r318+-4];
	ld.shared.u32 	%r183, [%r316+-128];
	add.s32 	%r308, %r183, %r182;
	st.shared.u32 	[%r9], %r308;
$L__BB1_13:
	ld.shared.u32 	%r184, [%r319];
	ld.shared.u32 	%r185, [%r317];
	add.s32 	%r186, %r185, %r184;
	setp.ge.s32 	%p9, %r186, %r308;
	@%p9 bra 	$L__BB1_15;
	ld.shared.u32 	%r187, [%r318];
	ld.shared.u32 	%r188, [%r316];
	add.s32 	%r308, %r188, %r187;
	st.shared.u32 	[%r9], %r308;
$L__BB1_15:
	ld.shared.u32 	%r189, [%r319+4];
	ld.shared.u32 	%r190, [%r317+128];
	add.s32 	%r191, %r190, %r189;
	setp.ge.s32 	%p10, %r191, %r308;
	@%p10 bra 	$L__BB1_17;
	ld.shared.u32 	%r192, [%r318+4];
	ld.shared.u32 	%r193, [%r316+128];
	add.s32 	%r308, %r193, %r192;
	st.shared.u32 	[%r9], %r308;
$L__BB1_17:
	ld.shared.u32 	%r194, [%r319+8];
	ld.shared.u32 	%r195, [%r317+256];
	add.s32 	%r196, %r195, %r194;
	setp.ge.s32 	%p11, %r196, %r308;
	@%p11 bra 	$L__BB1_19;
	ld.shared.u32 	%r197, [%r318+8];
	ld.shared.u32 	%r198, [%r316+256];
	add.s32 	%r308, %r198, %r197;
	st.shared.u32 	[%r9], %r308;
$L__BB1_19:
	ld.shared.u32 	%r199, [%r319+12];
	ld.shared.u32 	%r200, [%r317+384];
	add.s32 	%r201, %r200, %r199;
	setp.ge.s32 	%p12, %r201, %r308;
	@%p12 bra 	$L__BB1_21;
	ld.shared.u32 	%r202, [%r318+12];
	ld.shared.u32 	%r203, [%r316+384];
	add.s32 	%r308, %r203, %r202;
	st.shared.u32 	[%r9], %r308;
$L__BB1_21:
	add.s32 	%r320, %r320, 8;
	add.s32 	%r319, %r319, 32;
	add.s32 	%r318, %r318, 32;
	add.s32 	%r317, %r317, 1024;
	add.s32 	%r316, %r316, 1024;
	setp.eq.s32 	%p13, %r320, 0;
	@%p13 bra 	$L__BB1_22;
	bra.uni 	$L__BB1_5;
$L__BB1_22:
	setp.eq.s32 	%p14, %r11, 0;
	@%p14 bra 	$L__BB1_84;
	add.s32 	%r103, %r144, %r145;
	shl.b32 	%r206, %r6, 7;
	add.s32 	%r104, %r144, %r206;
	add.s32 	%r105, %r153, %r145;
	and.b32  	%r106, %r136, 3;
	setp.lt.u32 	%p15, %r11, 4;
	@%p15 bra 	$L__BB1_33;
	shl.b32 	%r208, %r343, 2;
	add.s32 	%r107, %r8, %r208;
	ld.shared.u32 	%r209, [%r107];
	shl.b32 	%r210, %r343, 7;
	add.s32 	%r108, %r103, %r210;
	ld.shared.u32 	%r211, [%r108];
	add.s32 	%r212, %r211, %r209;
	setp.ge.s32 	%p16, %r212, %r308;
	add.s32 	%r109, %r104, %r208;
	add.s32 	%r110, %r105, %r210;
	@%p16 bra 	$L__BB1_26;
	ld.shared.u32 	%r213, [%r109];
	ld.shared.u32 	%r214, [%r110];
	add.s32 	%r308, %r214, %r213;
	st.shared.u32 	[%r9], %r308;
$L__BB1_26:
	ld.shared.u32 	%r215, [%r107+4];
	ld.shared.u32 	%r216, [%r108+128];
	add.s32 	%r217, %r216, %r215;
	setp.ge.s32 	%p17, %r217, %r308;
	@%p17 bra 	$L__BB1_28;
	ld.shared.u32 	%r218, [%r109+4];
	ld.shared.u32 	%r219, [%r110+128];
	add.s32 	%r308, %r219, %r218;
	st.shared.u32 	[%r9], %r308;
$L__BB1_28:
	ld.shared.u32 	%r220, [%r107+8];
	ld.shared.u32 	%r221, [%r108+256];
	add.s32 	%r222, %r221, %r220;
	setp.ge.s32 	%p18, %r222, %r308;
	@%p18 bra 	$L__BB1_30;
	ld.shared.u32 	%r223, [%r109+8];
	ld.shared.u32 	%r224, [%r110+256];
	add.s32 	%r308, %r224, %r223;
	st.shared.u32 	[%r9], %r308;
$L__BB1_30:
	ld.shared.u32 	%r225, [%r107+12];
	ld.shared.u32 	%r226, [%r108+384];
	add.s32 	%r227, %r226, %r225;
	setp.ge.s32 	%p19, %r227, %r308;
	@%p19 bra 	$L__BB1_32;
	ld.shared.u32 	%r228, [%r109+12];
	ld.shared.u32 	%r229, [%r110+384];
	add.s32 	%r308, %r229, %r228;
	st.shared.u32 	[%r9], %r308;
$L__BB1_32:
	add.s32 	%r343, %r343, 4;
$L__BB1_33:
	setp.eq.s32 	%p20, %r106, 0;
	@%p20 bra 	$L__BB1_84;
	setp.eq.s32 	%p21, %r106, 1;
	@%p21 bra 	$L__BB1_40;
	shl.b32 	%r230, %r343, 2;
	add.s32 	%r122, %r8, %r230;
	ld.shared.u32 	%r231, [%r122];
	shl.b32 	%r232, %r343, 7;
	add.s32 	%r123, %r103, %r232;
	ld.shared.u32 	%r233, [%r123];
	add.s32 	%r234, %r233, %r231;
	setp.ge.s32 	%p22, %r234, %r308;
	add.s32 	%r124, %r104, %r230;
	add.s32 	%r125, %r105, %r232;
	@%p22 bra 	$L__BB1_37;
	ld.shared.u32 	%r235, [%r124];
	ld.shared.u32 	%r236, [%r125];
	add.s32 	%r308, %r236, %r235;
	st.shared.u32 	[%r9], %r308;
$L__BB1_37:
	ld.shared.u32 	%r237, [%r122+4];
	ld.shared.u32 	%r238, [%r123+128];
	add.s32 	%r239, %r238, %r237;
	setp.ge.s32 	%p23, %r239, %r308;
	@%p23 bra 	$L__BB1_39;
	ld.shared.u32 	%r240, [%r124+4];
	ld.shared.u32 	%r241, [%r125+128];
	add.s32 	%r308, %r241, %r240;
	st.shared.u32 	[%r9], %r308;
$L__BB1_39:
	add.s32 	%r343, %r343, 2;
$L__BB1_40:
	and.b32  	%r242, %r136, 1;
	setp.eq.b32 	%p24, %r242, 1;
	not.pred 	%p25, %p24;
	@%p25 bra 	$L__BB1_84;
	shl.b32 	%r243, %r343, 2;
	add.s32 	%r244, %r8, %r243;
	ld.shared.u32 	%r245, [%r244];
	shl.b32 	%r246, %r343, 7;
	add.s32 	%r247, %r103, %r246;
	ld.shared.u32 	%r248, [%r247];
	add.s32 	%r249, %r248, %r245;
	setp.ge.s32 	%p26, %r249, %r308;
	@%p26 bra 	$L__BB1_84;
	add.s32 	%r251, %r104, %r243;
	ld.shared.u32 	%r252, [%r251];
	add.s32 	%r254, %r105, %r246;
	ld.shared.u32 	%r255, [%r254];
	add.s32 	%r308, %r255, %r252;
	st.shared.u32 	[%r9], %r308;
	bra.uni 	$L__BB1_84;
$L__BB1_43:
	setp.lt.s32 	%p27, %r136, 1;
	ld.shared.u32 	%r308, [%r9];
	@%p27 bra 	$L__BB1_84;
	and.b32  	%r19, %r136, 7;
	setp.lt.u32 	%p28, %r136, 8;
	mov.b32 	%r337, 0;
	@%p28 bra 	$L__BB1_63;
	and.b32  	%r337, %r136, 2147483640;
	neg.s32 	%r306, %r337;
	add.s32 	%r259, %r143, %r144;
	add.s32 	%r305, %r259, 16;
	shl.b32 	%r260, %r5, 2;
	add.s32 	%r262, %r260, %r153;
	add.s32 	%r304, %r262, 512;
$L__BB1_46:
	.pragma "nounroll";
	ld.shared.u32 	%r263, [%r305+-16];
	ld.shared.u32 	%r264, [%r304+-512];
	add.s32 	%r28, %r264, %r263;
	setp.ge.s32 	%p29, %r28, %r308;
	@%p29 bra 	$L__BB1_48;
	st.shared.u32 	[%r9], %r28;
	mov.u32 	%r308, %r28;
$L__BB1_48:
	ld.shared.u32 	%r265, [%r305+-12];
	ld.shared.u32 	%r266, [%r304+-384];
	add.s32 	%r30, %r266, %r265;
	setp.ge.s32 	%p30, %r30, %r308;
	@%p30 bra 	$L__BB1_50;
	st.shared.u32 	[%r9], %r30;
	mov.u32 	%r308, %r30;
$L__BB1_50:
	ld.shared.u32 	%r267, [%r305+-8];
	ld.shared.u32 	%r268, [%r304+-256];
	add.s32 	%r32, %r268, %r267;
	setp.ge.s32 	%p31, %r32, %r308;
	@%p31 bra 	$L__BB1_52;
	st.shared.u32 	[%r9], %r32;
	mov.u32 	%r308, %r32;
$L__BB1_52:
	ld.shared.u32 	%r269, [%r305+-4];
	ld.shared.u32 	%r270, [%r304+-128];
	add.s32 	%r34, %r270, %r269;
	setp.ge.s32 	%p32, %r34, %r308;
	@%p32 bra 	$L__BB1_54;
	st.shared.u32 	[%r9], %r34;
	mov.u32 	%r308, %r34;
$L__BB1_54:
	ld.shared.u32 	%r271, [%r305];
	ld.shared.u32 	%r272, [%r304];
	add.s32 	%r36, %r272, %r271;
	setp.ge.s32 	%p33, %r36, %r308;
	@%p33 bra 	$L__BB1_56;
	st.shared.u32 	[%r9], %r36;
	mov.u32 	%r308, %r36;
$L__BB1_56:
	ld.shared.u32 	%r273, [%r305+4];
	ld.shared.u32 	%r274, [%r304+128];
	add.s32 	%r38, %r274, %r273;
	setp.ge.s32 	%p34, %r38, %r308;
	@%p34 bra 	$L__BB1_58;
	st.shared.u32 	[%r9], %r38;
	mov.u32 	%r308, %r38;
$L__BB1_58:
	ld.shared.u32 	%r275, [%r305+8];
	ld.shared.u32 	%r276, [%r304+256];
	add.s32 	%r40, %r276, %r275;
	setp.ge.s32 	%p35, %r40, %r308;
	@%p35 bra 	$L__BB1_60;
	st.shared.u32 	[%r9], %r40;
	mov.u32 	%r308, %r40;
$L__BB1_60:
	ld.shared.u32 	%r277, [%r305+12];
	ld.shared.u32 	%r278, [%r304+384];
	add.s32 	%r42, %r278, %r277;
	setp.ge.s32 	%p36, %r42, %r308;
	@%p36 bra 	$L__BB1_62;
	st.shared.u32 	[%r9], %r42;
	mov.u32 	%r308, %r42;
$L__BB1_62:
	add.s32 	%r306, %r306, 8;
	add.s32 	%r305, %r305, 32;
	add.s32 	%r304, %r304, 1024;
	setp.eq.s32 	%p37, %r306, 0;
	@%p37 bra 	$L__BB1_63;
	bra.uni 	$L__BB1_46;
$L__BB1_63:
	setp.eq.s32 	%p38, %r19, 0;
	@%p38 bra 	$L__BB1_84;
	shl.b32 	%r279, %r5, 2;
	add.s32 	%r76, %r153, %r279;
	and.b32  	%r77, %r136, 3;
	setp.lt.u32 	%p39, %r19, 4;
	@%p39 bra 	$L__BB1_74;
	shl.b32 	%r281, %r337, 2;
	add.s32 	%r78, %r4, %r281;
	ld.shared.u32 	%r282, [%r78];
	shl.b32 	%r283, %r337, 7;
	add.s32 	%r79, %r76, %r283;
	ld.shared.u32 	%r284, [%r79];
	add.s32 	%r80, %r284, %r282;
	setp.ge.s32 	%p40, %r80, %r308;
	@%p40 bra 	$L__BB1_67;
	st.shared.u32 	[%r9], %r80;
	mov.u32 	%r308, %r80;
$L__BB1_67:
	ld.shared.u32 	%r285, [%r78+4];
	ld.shared.u32 	%r286, [%r79+128];
	add.s32 	%r82, %r286, %r285;
	setp.ge.s32 	%p41, %r82, %r308;
	@%p41 bra 	$L__BB1_69;
	st.shared.u32 	[%r9], %r82;
	mov.u32 	%r308, %r82;
$L__BB1_69:
	ld.shared.u32 	%r287, [%r78+8];
	ld.shared.u32 	%r288, [%r79+256];
	add.s32 	%r84, %r288, %r287;
	setp.ge.s32 	%p42, %r84, %r308;
	@%p42 bra 	$L__BB1_71;
	st.shared.u32 	[%r9], %r84;
	mov.u32 	%r308, %r84;
$L__BB1_71:
	ld.shared.u32 	%r289, [%r78+12];
	ld.shared.u32 	%r290, [%r79+384];
	add.s32 	%r86, %r290, %r289;
	setp.ge.s32 	%p43, %r86, %r308;
	@%p43 bra 	$L__BB1_73;
	st.shared.u32 	[%r9], %r86;
	mov.u32 	%r308, %r86;
$L__BB1_73:
	add.s32 	%r337, %r337, 4;
$L__BB1_74:
	setp.eq.s32 	%p44, %r77, 0;
	@%p44 bra 	$L__BB1_84;
	setp.eq.s32 	%p45, %r77, 1;
	@%p45 bra 	$L__BB1_81;
	shl.b32 	%r291, %r337, 2;
	add.s32 	%r91, %r4, %r291;
	ld.shared.u32 	%r292, [%r91];
	shl.b32 	%r293, %r337, 7;
	add.s32 	%r92, %r76, %r293;
	ld.shared.u32 	%r294, [%r92];
	add.s32 	%r93, %r294, %r292;
	setp.ge.s32 	%p46, %r93, %r308;
	@%p46 bra 	$L__BB1_78;
	st.shared.u32 	[%r9], %r93;
	mov.u32 	%r308, %r93;
$L__BB1_78:
	ld.shared.u32 	%r295, [%r91+4];
	ld.shared.u32 	%r296, [%r92+128];
	add.s32 	%r95, %r296, %r295;
	setp.ge.s32 	%p47, %r95, %r308;
	@%p47 bra 	$L__BB1_80;
	st.shared.u32 	[%r9], %r95;
	mov.u32 	%r308, %r95;
$L__BB1_80:
	add.s32 	%r337, %r337, 2;
$L__BB1_81:
	and.b32  	%r297, %r136, 1;
	setp.eq.b32 	%p48, %r297, 1;
	not.pred 	%p49, %p48;
	@%p49 bra 	$L__BB1_84;
	shl.b32 	%r298, %r337, 2;
	add.s32 	%r299, %r4, %r298;
	ld.shared.u32 	%r300, [%r299];
	shl.b32 	%r301, %r337, 7;
	add.s32 	%r302, %r76, %r301;
	ld.shared.u32 	%r303, [%r302];
	add.s32 	%r100, %r303, %r300;
	setp.ge.s32 	%p50, %r100, %r308;
	@%p50 bra 	$L__BB1_84;
	st.shared.u32 	[%r9], %r100;
	mov.u32 	%r308, %r100;
$L__BB1_84:
	st.global.u32 	[%rd1], %r308;
$L__BB1_85:
	ret;

}
	// .globl	_Z14floyd_phaseIIIiPiii
.visible .entry _Z14floyd_phaseIIIiPiii(
	.param .u32 _Z14floyd_phaseIIIiPiii_param_0,
	.param .u64 .ptr .align 1 _Z14floyd_phaseIIIiPiii_param_1,
	.param .u32 _Z14floyd_phaseIIIiPiii_param_2,
	.param .u32 _Z14floyd_phaseIIIiPiii_param_3
)
{
	.reg .pred 	%p<13>;
	.reg .b32 	%r<229>;
	.reg .b64 	%rd<9>;
	// demoted variable
	.shared .align 4 .b8 _ZZ14floyd_phaseIIIiPiiiE3d_c[4096];
	// demoted variable
	.shared .align 4 .b8 _ZZ14floyd_phaseIIIiPiiiE3d_r[4096];
	ld.param.u32 	%r48, [_Z14floyd_phaseIIIiPiii_param_0];
	ld.param.u64 	%rd2, [_Z14floyd_phaseIIIiPiii_param_1];
	ld.param.u32 	%r49, [_Z14floyd_phaseIIIiPiii_param_2];
	ld.param.u32 	%r50, [_Z14floyd_phaseIIIiPiii_param_3];
	mov.u32 	%r1, %ctaid.x;
	setp.eq.s32 	%p1, %r1, %r48;
	mov.u32 	%r2, %ctaid.y;
	setp.eq.s32 	%p2, %r2, %r48;
	or.pred  	%p3, %p1, %p2;
	@%p3 bra 	$L__BB2_15;
	cvta.to.global.u64 	%rd3, %rd2;
	mul.lo.s32 	%r51, %r49, %r48;
	mov.u32 	%r52, %ntid.y;
	mov.u32 	%r3, %tid.y;
	mad.lo.s32 	%r53, %r52, %r2, %r3;
	mov.u32 	%r54, %ntid.x;
	mov.u32 	%r4, %tid.x;
	mad.lo.s32 	%r55, %r54, %r1, %r4;
	add.s32 	%r56, %r51, %r3;
	mad.lo.s32 	%r57, %r56, %r50, %r55;
	mul.lo.s32 	%r58, %r50, %r53;
	add.s32 	%r59, %r51, %r4;
	add.s32 	%r60, %r59, %r58;
	add.s32 	%r61, %r58, %r55;
	mul.wide.s32 	%rd4, %r57, 4;
	add.s64 	%rd5, %rd3, %rd4;
	ld.global.u32 	%r62, [%rd5];
	shl.b32 	%r63, %r3, 7;
	mov.u32 	%r64, _ZZ14floyd_phaseIIIiPiiiE3d_r;
	add.s32 	%r65, %r64, %r63;
	shl.b32 	%r66, %r4, 2;
	add.s32 	%r67, %r65, %r66;
	st.shared.u32 	[%r67], %r62;
	mul.wide.s32 	%rd6, %r60, 4;
	add.s64 	%rd7, %rd3, %rd6;
	ld.global.u32 	%r68, [%rd7];
	mov.u32 	%r69, _ZZ14floyd_phaseIIIiPiiiE3d_c;
	add.s32 	%r5, %r69, %r63;
	add.s32 	%r70, %r5, %r66;
	st.shared.u32 	[%r70], %r68;
	mul.wide.s32 	%rd8, %r61, 4;
	add.s64 	%rd1, %rd3, %rd8;
	ld.global.u32 	%r228, [%rd1];
	bar.sync 	0;
	setp.lt.s32 	%p4, %r49, 1;
	@%p4 bra 	$L__BB2_14;
	and.b32  	%r7, %r49, 15;
	setp.lt.u32 	%p5, %r49, 16;
	mov.b32 	%r219, 0;
	@%p5 bra 	$L__BB2_5;
	and.b32  	%r219, %r49, 2147483632;
	neg.s32 	%r213, %r219;
	add.s32 	%r75, %r63, %r69;
	add.s32 	%r212, %r75, 32;
	add.s32 	%r78, %r66, %r64;
	add.s32 	%r211, %r78, 1024;
$L__BB2_4:
	.pragma "nounroll";
	ld.shared.u32 	%r79, [%r212+-32];
	ld.shared.u32 	%r80, [%r211+-1024];
	add.s32 	%r81, %r80, %r79;
	min.s32 	%r82, %r81, %r228;
	ld.shared.u32 	%r83, [%r212+-28];
	ld.shared.u32 	%r84, [%r211+-896];
	add.s32 	%r85, %r84, %r83;
	min.s32 	%r86, %r85, %r82;
	ld.shared.u32 	%r87, [%r212+-24];
	ld.shared.u32 	%r88, [%r211+-768];
	add.s32 	%r89, %r88, %r87;
	min.s32 	%r90, %r89, %r86;
	ld.shared.u32 	%r91, [%r212+-20];
	ld.shared.u32 	%r92, [%r211+-640];
	add.s32 	%r93, %r92, %r91;
	min.s32 	%r94, %r93, %r90;
	ld.shared.u32 	%r95, [%r212+-16];
	ld.shared.u32 	%r96, [%r211+-512];
	add.s32 	%r97, %r96, %r95;
	min.s32 	%r98, %r97, %r94;
	ld.shared.u32 	%r99, [%r212+-12];
	ld.shared.u32 	%r100, [%r211+-384];
	add.s32 	%r101, %r100, %r99;
	min.s32 	%r102, %r101, %r98;
	ld.shared.u32 	%r103, [%r212+-8];
	ld.shared.u32 	%r104, [%r211+-256];
	add.s32 	%r105, %r104, %r103;
	min.s32 	%r106, %r105, %r102;
	ld.shared.u32 	%r107, [%r212+-4];
	ld.shared.u32 	%r108, [%r211+-128];
	add.s32 	%r109, %r108, %r107;
	min.s32 	%r110, %r109, %r106;
	ld.shared.u32 	%r111, [%r212];
	ld.shared.u32 	%r112, [%r211];
	add.s32 	%r113, %r112, %r111;
	min.s32 	%r114, %r113, %r110;
	ld.shared.u32 	%r115, [%r212+4];
	ld.shared.u32 	%r116, [%r211+128];
	add.s32 	%r117, %r116, %r115;
	min.s32 	%r118, %r117, %r114;
	ld.shared.u32 	%r119, [%r212+8];
	ld.shared.u32 	%r120, [%r211+256];
	add.s32 	%r121, %r120, %r119;
	min.s32 	%r122, %r121, %r118;
	ld.shared.u32 	%r123, [%r212+12];
	ld.shared.u32 	%r124, [%r211+384];
	add.s32 	%r125, %r124, %r123;
	min.s32 	%r126, %r125, %r122;
	ld.shared.u32 	%r127, [%r212+16];
	ld.shared.u32 	%r128, [%r211+512];
	add.s32 	%r129, %r128, %r127;
	min.s32 	%r130, %r129, %r126;
	ld.shared.u32 	%r131, [%r212+20];
	ld.shared.u32 	%r132, [%r211+640];
	add.s32 	%r133, %r132, %r131;
	min.s32 	%r134, %r133, %r130;
	ld.shared.u32 	%r135, [%r212+24];
	ld.shared.u32 	%r136, [%r211+768];
	add.s32 	%r137, %r136, %r135;
	min.s32 	%r138, %r137, %r134;
	ld.shared.u32 	%r139, [%r212+28];
	ld.shared.u32 	%r140, [%r211+896];
	add.s32 	%r141, %r140, %r139;
	min.s32 	%r228, %r141, %r138;
	add.s32 	%r213, %r213, 16;
	add.s32 	%r212, %r212, 64;
	add.s32 	%r211, %r211, 2048;
	setp.ne.s32 	%p6, %r213, 0;
	@%p6 bra 	$L__BB2_4;
$L__BB2_5:
	setp.eq.s32 	%p7, %r7, 0;
	@%p7 bra 	$L__BB2_14;
	add.s32 	%r23, %r64, %r66;
	and.b32  	%r24, %r49, 7;
	setp.lt.u32 	%p8, %r7, 8;
	@%p8 bra 	$L__BB2_8;
	shl.b32 	%r145, %r219, 2;
	add.s32 	%r146, %r5, %r145;
	ld.shared.u32 	%r147, [%r146];
	shl.b32 	%r148, %r219, 7;
	add.s32 	%r149, %r23, %r148;
	ld.shared.u32 	%r150, [%r149];
	add.s32 	%r151, %r150, %r147;
	min.s32 	%r152, %r151, %r228;
	ld.shared.u32 	%r153, [%r146+4];
	ld.shared.u32 	%r154, [%r149+128];
	add.s32 	%r155, %r154, %r153;
	min.s32 	%r156, %r155, %r152;
	ld.shared.u32 	%r157, [%r146+8];
	ld.shared.u32 	%r158, [%r149+256];
	add.s32 	%r159, %r158, %r157;
	min.s32 	%r160, %r159, %r156;
	ld.shared.u32 	%r161, [%r146+12];
	ld.shared.u32 	%r162, [%r149+384];
	add.s32 	%r163, %r162, %r161;
	min.s32 	%r164, %r163, %r160;
	ld.shared.u32 	%r165, [%r146+16];
	ld.shared.u32 	%r166, [%r149+512];
	add.s32 	%r167, %r166, %r165;
	min.s32 	%r168, %r167, %r164;
	ld.shared.u32 	%r169, [%r146+20];
	ld.shared.u32 	%r170, [%r149+640];
	add.s32 	%r171, %r170, %r169;
	min.s32 	%r172, %r171, %r168;
	ld.shared.u32 	%r173, [%r146+24];
	ld.shared.u32 	%r174, [%r149+768];
	add.s32 	%r175, %r174, %r173;
	min.s32 	%r176, %r175, %r172;
	ld.shared.u32 	%r177, [%r146+28];
	ld.shared.u32 	%r178, [%r149+896];
	add.s32 	%r179, %r178, %r177;
	min.s32 	%r228, %r179, %r176;
	add.s32 	%r219, %r219, 8;
$L__BB2_8:
	setp.eq.s32 	%p9, %r24, 0;
	@%p9 bra 	$L__BB2_14;
	and.b32  	%r30, %r49, 3;
	setp.lt.u32 	%p10, %r24, 4;
	@%p10 bra 	$L__BB2_11;
	shl.b32 	%r181, %r219, 2;
	add.s32 	%r182, %r5, %r181;
	ld.shared.u32 	%r183, [%r182];
	shl.b32 	%r184, %r219, 7;
	add.s32 	%r185, %r23, %r184;
	ld.shared.u32 	%r186, [%r185];
	add.s32 	%r187, %r186, %r183;
	min.s32 	%r188, %r187, %r228;
	ld.shared.u32 	%r189, [%r182+4];
	ld.shared.u32 	%r190, [%r185+128];
	add.s32 	%r191, %r190, %r189;
	min.s32 	%r192, %r191, %r188;
	ld.shared.u32 	%r193, [%r182+8];
	ld.shared.u32 	%r194, [%r185+256];
	add.s32 	%r195, %r194, %r193;
	min.s32 	%r196, %r195, %r192;
	ld.shared.u32 	%r197, [%r182+12];
	ld.shared.u32 	%r198, [%r185+384];
	add.s32 	%r199, %r198, %r197;
	min.s32 	%r228, %r199, %r196;
	add.s32 	%r219, %r219, 4;
$L__BB2_11:
	setp.eq.s32 	%p11, %r30, 0;
	@%p11 bra 	$L__BB2_14;
	shl.b32 	%r200, %r219, 7;
	add.s32 	%r202, %r200, %r66;
	add.s32 	%r226, %r64, %r202;
	shl.b32 	%r205, %r219, 2;
	add.s32 	%r206, %r63, %r205;
	add.s32 	%r225, %r69, %r206;
	neg.s32 	%r224, %r30;
$L__BB2_13:
	.pragma "nounroll";
	ld.shared.u32 	%r208, [%r225];
	ld.shared.u32 	%r209, [%r226];
	add.s32 	%r210, %r209, %r208;
	min.s32 	%r228, %r210, %r228;
	add.s32 	%r226, %r226, 128;
	add.s32 	%r225, %r225, 4;
	add.s32 	%r224, %r224, 1;
	setp.ne.s32 	%p12, %r224, 0;
	@%p12 bra 	$L__BB2_13;
$L__BB2_14:
	st.global.u32 	[%rd1], %r228;
$L__BB2_15:
	ret;

}


// ===== COMPILED SASS (sm_100) =====

	.target	sm_100

	.elftype	@"ET_EXEC"


//--------------------- .note.nv.tkinfo           --------------------------
	.section	.note.nv.tkinfo,"",@"SHT_NOTE"
	.sectionflags	@"SHF_NOTE_NV_TKINFO"
	.tkinfo
        /*0018*/ 	.word	0x00000002
        /*0030*/ 	.string	""
        /*0030*/ 	.string	"ptxas"
        /*0030*/ 	.string	"Cuda compilation tools, release 13.0, V13.0.88"
        /*0030*/ 	.string	"Build cuda_13.0.r13.0/compiler.36424714_0"
        /*0030*/ 	.string	"-arch sm_100 -m 64 "



//--------------------- .note.nv.cuinfo           --------------------------
	.section	.note.nv.cuinfo,"",@"SHT_NOTE"
	.sectionflags	@"SHF_NOTE_NV_CUINFO"
        /*0018*/ 	.short	0x0002
        /*001a*/ 	.short	0x0064
        /*001c*/ 	.short	0x0082
	.zero		2


//--------------------- .nv.info                  --------------------------
	.section	.nv.info,"",@"SHT_CUDA_INFO"
	.align	4


	//----- nvinfo : EIATTR_REGCOUNT
	.align		4
        /*0000*/ 	.byte	0x04, 0x2f
        /*0002*/ 	.short	(.L_1 - .L_0)
	.align		4
.L_0:
        /*0004*/ 	.word	index@(_Z12floyd_phaseIiPiii)
        /*0008*/ 	.word	0x00000011


	//----- nvinfo : EIATTR_FRAME_SIZE
	.align		4
.L_1:
        /*000c*/ 	.byte	0x04, 0x11
        /*000e*/ 	.short	(.L_3 - .L_2)
	.align		4
.L_2:
        /*0010*/ 	.word	index@(_Z12floyd_phaseIiPiii)
        /*0014*/ 	.word	0x00000000


	//----- nvinfo : EIATTR_REGCOUNT
	.align		4
.L_3:
        /*0018*/ 	.byte	0x04, 0x2f
        /*001a*/ 	.short	(.L_5 - .L_4)
	.align		4
.L_4:
        /*001c*/ 	.word	index@(_Z13floyd_phaseIIiPiii)
        /*0020*/ 	.word	0x00000014


	//----- nvinfo : EIATTR_FRAME_SIZE
	.align		4
.L_5:
        /*0024*/ 	.byte	0x04, 0x11
        /*0026*/ 	.short	(.L_7 - .L_6)
	.align		4
.L_6:
        /*0028*/ 	.word	index@(_Z13floyd_phaseIIiPiii)
        /*002c*/ 	.word	0x00000000


	//----- nvinfo : EIATTR_REGCOUNT
	.align		4
.L_7:
        /*0030*/ 	.byte	0x04, 0x2f
        /*0032*/ 	.short	(.L_9 - .L_8)
	.align		4
.L_8:
        /*0034*/ 	.word	index@(_Z14floyd_phaseIIIiPiii)
        /*0038*/ 	.word	0x0000001f


	//----- nvinfo : EIATTR_FRAME_SIZE
	.align		4
.L_9:
        /*003c*/ 	.byte	0x04, 0x11
        /*003e*/ 	.short	(.L_11 - .L_10)
	.align		4
.L_10:
        /*0040*/ 	.word	index@(_Z14floyd_phaseIIIiPiii)
        /*0044*/ 	.word	0x00000000


	//----- nvinfo : EIATTR_MIN_STACK_SIZE
	.align		4
.L_11:
        /*0048*/ 	.byte	0x04, 0x12
        /*004a*/ 	.short	(.L_13 - .L_12)
	.align		4
.L_12:
        /*004c*/ 	.word	index@(_Z14floyd_phaseIIIiPiii)
        /*0050*/ 	.word	0x00000000


	//----- nvinfo : EIATTR_MIN_STACK_SIZE
	.align		4
.L_13:
        /*0054*/ 	.byte	0x04, 0x12
        /*0056*/ 	.short	(.L_15 - .L_14)
	.align		4
.L_14:
        /*0058*/ 	.word	index@(_Z13floyd_phaseIIiPiii)
        /*005c*/ 	.word	0x00000000


	//----- nvinfo : EIATTR_MIN_STACK_SIZE
	.align		4
.L_15:
        /*0060*/ 	.byte	0x04, 0x12
        /*0062*/ 	.short	(.L_17 - .L_16)
	.align		4
.L_16:
        /*0064*/ 	.word	index@(_Z12floyd_phaseIiPiii)
        /*0068*/ 	.word	0x00000000
.L_17:


//--------------------- .nv.compat                --------------------------
	.section	.nv.compat,"",@"SHT_CUDA_COMPAT_INFO"
	.align	4
        /*0000*/ 	.byte	0x02, 0x09, 0x00, 0x00, 0x02, 0x02, 0x01, 0x00, 0x02, 0x05, 0x05, 0x00, 0x03, 0x07, 0x01, 0x01
        /*0010*/ 	.byte	0x02, 0x03, 0x00, 0x00, 0x02, 0x06, 0x01, 0x00, 0x04, 0x0b, 0x08, 0x00, 0x09, 0x00, 0x00, 0x00
        /*0020*/ 	.byte	0x00, 0x00, 0x00, 0x00


//--------------------- .nv.info._Z14floyd_phaseIIIiPiii --------------------------
	.section	.nv.info._Z14floyd_phaseIIIiPiii,"",@"SHT_CUDA_INFO"
	.sectionflags	@""
	.align	4


	//----- nvinfo : EIATTR_CUDA_API_VERSION
	.align		4
        /*0000*/ 	.byte	0x04, 0x37
        /*0002*/ 	.short	(.L_19 - .L_18)
.L_18:
        /*0004*/ 	.word	0x00000082


	//----- nvinfo : EIATTR_KPARAM_INFO
	.align		4
.L_19:
        /*0008*/ 	.byte	0x04, 0x17
        /*000a*/ 	.short	(.L_21 - .L_20)
.L_20:
        /*000c*/ 	.word	0x00000000
        /*0010*/ 	.short	0x0003
        /*0012*/ 	.short	0x0014
        /*0014*/ 	.byte	0x00, 0xf0, 0x11, 0x00


	//----- nvinfo : EIATTR_KPARAM_INFO
	.align		4
.L_21:
        /*0018*/ 	.byte	0x04, 0x17
        /*001a*/ 	.short	(.L_23 - .L_22)
.L_22:
        /*001c*/ 	.word	0x00000000
        /*0020*/ 	.short	0x0002
        /*0022*/ 	.short	0x0010
        /*0024*/ 	.byte	0x00, 0xf0, 0x11, 0x00


	//----- nvinfo : EIATTR_KPARAM_INFO
	.align		4
.L_23:
        /*0028*/ 	.byte	0x04, 0x17
        /*002a*/ 	.short	(.L_25 - .L_24)
.L_24:
        /*002c*/ 	.word	0x00000000
        /*0030*/ 	.short	0x0001
        /*0032*/ 	.short	0x0008
        /*0034*/ 	.byte	0x00, 0xf5, 0x21, 0x00


	//----- nvinfo : EIATTR_KPARAM_INFO
	.align		4
.L_25:
        /*0038*/ 	.byte	0x04, 0x17
        /*003a*/ 	.short	(.L_27 - .L_26)
.L_26:
        /*003c*/ 	.word	0x00000000
        /*0040*/ 	.short	0x0000
        /*0042*/ 	.short	0x0000
        /*0044*/ 	.byte	0x00, 0xf0, 0x11, 0x00


	//----- nvinfo : EIATTR_SPARSE_MMA_MASK
	.align		4
.L_27:
        /*0048*/ 	.byte	0x03, 0x50
        /*004a*/ 	.short	0x0000


	//----- nvinfo : EIATTR_MAXREG_COUNT
	.align		4
        /*004c*/ 	.byte	0x03, 0x1b
        /*004e*/ 	.short	0x00ff


	//----- nvinfo : EIATTR_NUM_BARRIERS
	.align		4
        /*0050*/ 	.byte	0x02, 0x4c
        /*0052*/ 	.byte	0x01
	.zero		1


	//----- nvinfo : EIATTR_MERCURY_ISA_VERSION
	.align		4
        /*0054*/ 	.byte	0x03, 0x5f
        /*0056*/ 	.short	0x0101


	//----- nvinfo : EIATTR_VRC_CTA_INIT_COUNT
	.align		4
        /*0058*/ 	.byte	0x02, 0x4a
	.zero		1
	.zero		1


	//----- nvinfo : EIATTR_EXIT_INSTR_OFFSETS
	.align		4
        /*005c*/ 	.byte	0x04, 0x1c
        /*005e*/ 	.short	(.L_29 - .L_28)


	//   ....[0]....
.L_28:
        /*0060*/ 	.word	0x00000060


	//   ....[1]....
        /*0064*/ 	.word	0x00000980


	//----- nvinfo : EIATTR_CBANK_PARAM_SIZE
	.align		4
.L_29:
        /*0068*/ 	.byte	0x03, 0x19
        /*006a*/ 	.short	0x0018


	//----- nvinfo : EIATTR_PARAM_CBANK
	.align		4
        /*006c*/ 	.byte	0x04, 0x0a
        /*006e*/ 	.short	(.L_31 - .L_30)
	.align		4
.L_30:
        /*0070*/ 	.word	index@(.nv.constant0._Z14floyd_phaseIIIiPiii)
        /*0074*/ 	.short	0x0380
        /*0076*/ 	.short	0x0018


	//----- nvinfo : EIATTR_SW_WAR
	.align		4
.L_31:
        /*0078*/ 	.byte	0x04, 0x36
        /*007a*/ 	.short	(.L_33 - .L_32)
.L_32:
        /*007c*/ 	.word	0x00000008
.L_33:


//--------------------- .nv.info._Z13floyd_phaseIIiPiii --------------------------
	.section	.nv.info._Z13floyd_phaseIIiPiii,"",@"SHT_CUDA_INFO"
	.sectionflags	@""
	.align	4


	//----- nvinfo : EIATTR_CUDA_API_VERSION
	.align		4
        /*0000*/ 	.byte	0x04, 0x37
        /*0002*/ 	.short	(.L_35 - .L_34)
.L_34:
        /*0004*/ 	.word	0x00000082


	//----- nvinfo : EIATTR_KPARAM_INFO
	.align		4
.L_35:
        /*0008*/ 	.byte	0x04, 0x17
        /*000a*/ 	.short	(.L_37 - .L_36)
.L_36:
        /*000c*/ 	.word	0x00000000
        /*0010*/ 	.short	0x0003
        /*0012*/ 	.short	0x0014
        /*0014*/ 	.byte	0x00, 0xf0, 0x11, 0x00


	//----- nvinfo : EIATTR_KPARAM_INFO
	.align		4
.L_37:
        /*0018*/ 	.byte	0x04, 0x17
        /*001a*/ 	.short	(.L_39 - .L_38)
.L_38:
        /*001c*/ 	.word	0x00000000
        /*0020*/ 	.short	0x0002
        /*0022*/ 	.short	0x0010
        /*0024*/ 	.byte	0x00, 0xf0, 0x11, 0x00


	//----- nvinfo : EIATTR_KPARAM_INFO
	.align		4
.L_39:
        /*0028*/ 	.byte	0x04, 0x17
        /*002a*/ 	.short	(.L_41 - .L_40)
.L_40:
        /*002c*/ 	.word	0x00000000
        /*0030*/ 	.short	0x0001
        /*0032*/ 	.short	0x0008
        /*0034*/ 	.byte	0x00, 0xf5, 0x21, 0x00


	//----- nvinfo : EIATTR_KPARAM_INFO
	.align		4
.L_41:
        /*0038*/ 	.byte	0x04, 0x17
        /*003a*/ 	.short	(.L_43 - .L_42)
.L_42:
        /*003c*/ 	.word	0x00000000
        /*0040*/ 	.short	0x0000
        /*0042*/ 	.short	0x0000
        /*0044*/ 	.byte	0x00, 0xf0, 0x11, 0x00


	//----- nvinfo : EIATTR_SPARSE_MMA_MASK
	.align		4
.L_43:
        /*0048*/ 	.byte	0x03, 0x50
        /*004a*/ 	.short	0x0000


	//----- nvinfo : EIATTR_MAXREG_COUNT
	.align		4
        /*004c*/ 	.byte	0x03, 0x1b
        /*004e*/ 	.short	0x00ff


	//----- nvinfo : EIATTR_NUM_BARRIERS
	.align		4
        /*0050*/ 	.byte	0x02, 0x4c
        /*0052*/ 	.byte	0x01
	.zero		1


	//----- nvinfo : EIATTR_MERCURY_ISA_VERSION
	.align		4
        /*0054*/ 	.byte	0x03, 0x5f
        /*0056*/ 	.short	0x0101


	//----- nvinfo : EIATTR_VRC_CTA_INIT_COUNT
	.align		4
        /*0058*/ 	.byte	0x02, 0x4a
	.zero		1
	.zero		1


	//----- nvinfo : EIATTR_EXIT_INSTR_OFFSETS
	.align		4
        /*005c*/ 	.byte	0x04, 0x1c
        /*005e*/ 	.short	(.L_45 - .L_44)


	//   ....[0]....
.L_44:
        /*0060*/ 	.word	0x00000040


	//   ....[1]....
        /*0064*/ 	.word	0x00003040


	//----- nvinfo : EIATTR_CRS_STACK_SIZE
	.align		4
.L_45:
        /*0068*/ 	.byte	0x04, 0x1e
        /*006a*/ 	.short	(.L_47 - .L_46)
.L_46:
        /*006c*/ 	.word	0x00000000


	//----- nvinfo : EIATTR_CBANK_PARAM_SIZE
	.align		4
.L_47:
        /*0070*/ 	.byte	0x03, 0x19
        /*0072*/ 	.short	0x0018


	//----- nvinfo : EIATTR_PARAM_CBANK
	.align		4
        /*0074*/ 	.byte	0x04, 0x0a
        /*0076*/ 	.short	(.L_49 - .L_48)
	.align		4
.L_48:
        /*0078*/ 	.word	index@(.nv.constant0._Z13floyd_phaseIIiPiii)
        /*007c*/ 	.short	0x0380
        /*007e*/ 	.short	0x0018


	//----- nvinfo : EIATTR_SW_WAR
	.align		4
.L_49:
        /*0080*/ 	.byte	0x04, 0x36
        /*0082*/ 	.short	(.L_51 - .L_50)
.L_50:
        /*0084*/ 	.word	0x00000008
.L_51:


//--------------------- .nv.info._Z12floyd_phaseIiPiii --------------------------
	.section	.nv.info._Z12floyd_phaseIiPiii,"",@"SHT_CUDA_INFO"
	.sectionflags	@""
	.align	4


	//----- nvinfo : EIATTR_CUDA_API_VERSION
	.align		4
        /*0000*/ 	.byte	0x04, 0x37
        /*0002*/ 	.short	(.L_53 - .L_52)
.L_52:
        /*0004*/ 	.word	0x00000082


	//----- nvinfo : EIATTR_KPARAM_INFO
	.align		4
.L_53:
        /*0008*/ 	.byte	0x04, 0x17
        /*000a*/ 	.short	(.L_55 - .L_54)
.L_54:
        /*000c*/ 	.word	0x00000000
        /*0010*/ 	.short	0x0003
        /*0012*/ 	.short	0x0014
        /*0014*/ 	.byte	0x00, 0xf0, 0x11, 0x00


	//----- nvinfo : EIATTR_KPARAM_INFO
	.align		4
.L_55:
        /*0018*/ 	.byte	0x04, 0x17
        /*001a*/ 	.short	(.L_57 - .L_56)
.L_56:
        /*001c*/ 	.word	0x00000000
        /*0020*/ 	.short	0x0002
        /*0022*/ 	.short	0x0010
        /*0024*/ 	.byte	0x00, 0xf0, 0x11, 0x00


	//----- nvinfo : EIATTR_KPARAM_INFO
	.align		4
.L_57:
        /*0028*/ 	.byte	0x04, 0x17
        /*002a*/ 	.short	(.L_59 - .L_58)
.L_58:
        /*002c*/ 	.word	0x00000000
        /*0030*/ 	.short	0x0001
        /*0032*/ 	.short	0x0008
        /*0034*/ 	.byte	0x00, 0xf5, 0x21, 0x00


	//----- nvinfo : EIATTR_KPARAM_INFO
	.align		4
.L_59:
        /*0038*/ 	.byte	0x04, 0x17
        /*003a*/ 	.short	(.L_61 - .L_60)
.L_60:
        /*003c*/ 	.word	0x00000000
        /*0040*/ 	.short	0x0000
        /*0042*/ 	.short	0x0000
        /*0044*/ 	.byte	0x00, 0xf0, 0x11, 0x00


	//----- nvinfo : EIATTR_SPARSE_MMA_MASK
	.align		4
.L_61:
        /*0048*/ 	.byte	0x03, 0x50
        /*004a*/ 	.short	0x0000


	//----- nvinfo : EIATTR_MAXREG_COUNT
	.align		4
        /*004c*/ 	.byte	0x03, 0x1b
        /*004e*/ 	.short	0x00ff


	//----- nvinfo : EIATTR_NUM_BARRIERS
	.align		4
        /*0050*/ 	.byte	0x02, 0x4c
        /*0052*/ 	.byte	0x01
	.zero		1


	//----- nvinfo : EIATTR_MERCURY_ISA_VERSION
	.align		4
        /*0054*/ 	.byte	0x03, 0x5f
        /*0056*/ 	.short	0x0101


	//----- nvinfo : EIATTR_VRC_CTA_INIT_COUNT
	.align		4
        /*0058*/ 	.byte	0x02, 0x4a
	.zero		1
	.zero		1


	//----- nvinfo : EIATTR_EXIT_INSTR_OFFSETS
	.align		4
        /*005c*/ 	.byte	0x04, 0x1c
        /*005e*/ 	.short	(.L_63 - .L_62)


	//   ....[0]....
.L_62:
        /*0060*/ 	.word	0x00000090


	//   ....[1]....
        /*0064*/ 	.word	0x00000990


	//----- nvinfo : EIATTR_CBANK_PARAM_SIZE
	.align		4
.L_63:
        /*0068*/ 	.byte	0x03, 0x19
        /*006a*/ 	.short	0x0018


	//----- nvinfo : EIATTR_PARAM_CBANK
	.align		4
        /*006c*/ 	.byte	0x04, 0x0a
        /*006e*/ 	.short	(.L_65 - .L_64)
	.align		4
.L_64:
        /*0070*/ 	.word	index@(.nv.constant0._Z12floyd_phaseIiPiii)
        /*0074*/ 	.short	0x0380
        /*0076*/ 	.short	0x0018


	//----- nvinfo : EIATTR_SW_WAR
	.align		4
.L_65:
        /*0078*/ 	.byte	0x04, 0x36
        /*007a*/ 	.short	(.L_67 - .L_66)
.L_66:
        /*007c*/ 	.word	0x00000008
.L_67:


//--------------------- .nv.callgraph             --------------------------
	.section	.nv.callgraph,"",@"SHT_CUDA_CALLGRAPH"
	.align	4
	.sectionentsize	8
	.align		4
        /*0000*/ 	.word	0x00000000
	.align		4
        /*0004*/ 	.word	0xffffffff
	.align		4
        /*0008*/ 	.word	0x00000000
	.align		4
        /*000c*/ 	.word	0xfffffffe
	.align		4
        /*0010*/ 	.word	0x00000000
	.align		4
        /*0014*/ 	.word	0xfffffffd
	.align		4
        /*0018*/ 	.word	0x00000000
	.align		4
        /*001c*/ 	.word	0xfffffffc


//--------------------- .text._Z14floyd_phaseIIIiPiii --------------------------
	.section	.text._Z14floyd_phaseIIIiPiii,"ax",@progbits
	.align	128
        .global         _Z14floyd_phaseIIIiPiii
        .type           _Z14floyd_phaseIIIiPiii,@function
        .size           _Z14floyd_phaseIIIiPiii,(.L_x_29 - _Z14floyd_phaseIIIiPiii)
        .other          _Z14floyd_phaseIIIiPiii,@"STO_CUDA_ENTRY STV_DEFAULT"
_Z14floyd_phaseIIIiPiii:
.text._Z14floyd_phaseIIIiPiii:
[----:B------:R-:W-:Y:S08]  /*0000*/  LDC R1, c[0x0][0x37c] ;  /* 0x0000df00ff017b82 */ /* 0x000ff00000000800 */
[----:B------:R-:W0:Y:S08]  /*0010*/  S2UR UR7, SR_CTAID.Y ;  /* 0x00000000000779c3 */ /* 0x000e300000002600 */
[----:B------:R-:W0:Y:S08]  /*0020*/  LDC R7, c[0x0][0x380] ;  /* 0x0000e000ff077b82 */ /* 0x000e300000000800 */
[----:B------:R-:W1:Y:S01]  /*0030*/  S2UR UR6, SR_CTAID.X ;  /* 0x00000000000679c3 */ /* 0x000e620000002500 */
[----:B0-----:R-:W-:-:S04]  /*0040*/  ISETP.NE.AND P0, PT, R7, UR7, PT ;  /* 0x0000000707007c0c */ /* 0x001fc8000bf05270 */
[----:B-1----:R-:W-:-:S13]  /*0050*/  ISETP.EQ.OR P0, PT, R7, UR6, !P0 ;  /* 0x0000000607007c0c */ /* 0x002fda000c702670 */
[----:B------:R-:W-:Y:S05]  /*0060*/  @P0 EXIT ;  /* 0x000000000000094d */ /* 0x000fea0003800000 */
[----:B------:R-:W0:Y:S01]  /*0070*/  S2R R9, SR_TID.Y ;  /* 0x0000000000097919 */ /* 0x000e220000002200 */
[----:B------:R-:W1:Y:S01]  /*0080*/  LDC R0, c[0x0][0x364] ;  /* 0x0000d900ff007b82 */ /* 0x000e620000000800 */
[----:B------:R-:W0:Y:S01]  /*0090*/  LDCU.64 UR4, c[0x0][0x390] ;  /* 0x00007200ff0477ac */ /* 0x000e220008000a00 */
[----:B------:R-:W2:Y:S01]  /*00a0*/  S2R R8, SR_TID.X ;  /* 0x0000000000087919 */ /* 0x000ea20000002100 */
[----:B------:R-:W3:Y:S05]  /*00b0*/  LDCU.64 UR8, c[0x0][0x358] ;  /* 0x00006b00ff0877ac */ /* 0x000eea0008000a00 */
[----:B------:R-:W2:Y:S08]  /*00c0*/  LDC R3, c[0x0][0x360] ;  /* 0x0000d800ff037b82 */ /* 0x000eb00000000800 */
[----:B------:R-:W4:Y:S01]  /*00d0*/  LDC.64 R20, c[0x0][0x388] ;  /* 0x0000e200ff147b82 */ /* 0x000f220000000a00 */
[----:B0-----:R-:W-:-:S02]  /*00e0*/  IMAD R2, R7, UR4, R9 ;  /* 0x0000000407027c24 */ /* 0x001fc4000f8e0209 */
[----:B-1----:R-:W-:Y:S02]  /*00f0*/  IMAD R0, R0, UR7, R9 ;  /* 0x0000000700007c24 */ /* 0x002fe4000f8e0209 */
[--C-:B--2---:R-:W-:Y:S02]  /*0100*/  IMAD R3, R3, UR6, R8.reuse ;  /* 0x0000000603037c24 */ /* 0x104fe4000f8e0208 */
[----:B------:R-:W-:Y:S02]  /*0110*/  IMAD R7, R7, UR4, R8 ;  /* 0x0000000407077c24 */ /* 0x000fe4000f8e0208 */
[----:B------:R-:W-:Y:S02]  /*0120*/  IMAD R5, R2, UR5, R3 ;  /* 0x0000000502057c24 */ /* 0x000fe4000f8e0203 */
[----:B------:R-:W-:Y:S02]  /*0130*/  IMAD R7, R0, UR5, R7 ;  /* 0x0000000500077c24 */ /* 0x000fe4000f8e0207 */
[----:B----4-:R-:W-:-:S04]  /*0140*/  IMAD.WIDE R4, R5, 0x4, R20 ;  /* 0x0000000405047825 */ /* 0x010fc800078e0214 */
[----:B------:R-:W-:Y:S02]  /*0150*/  IMAD.WIDE R6, R7, 0x4, R20 ;  /* 0x0000000407067825 */ /* 0x000fe400078e0214 */
[----:B---3--:R0:W2:Y:S04]  /*0160*/  LDG.E R4, desc[UR8][R4.64] ;  /* 0x0000000804047981 */ /* 0x0080a8000c1e1900 */
[----:B------:R1:W3:Y:S01]  /*0170*/  LDG.E R6, desc[UR8][R6.64] ;  /* 0x0000000806067981 */ /* 0x0002e2000c1e1900 */
[----:B------:R-:W-:-:S04]  /*0180*/  IMAD R3, R0, UR5, R3 ;  /* 0x0000000500037c24 */ /* 0x000fc8000f8e0203 */
[----:B------:R-:W-:Y:S02]  /*0190*/  IMAD.WIDE R20, R3, 0x4, R20 ;  /* 0x0000000403147825 */ /* 0x000fe400078e0214 */
[----:B------:R-:W4:Y:S01]  /*01a0*/  S2R R3, SR_CgaCtaId ;  /* 0x0000000000037919 */ /* 0x000f220000008800 */
[----:B------:R-:W-:Y:S01]  /*01b0*/  MOV R0, 0x400 ;  /* 0x0000040000007802 */ /* 0x000fe20000000f00 */
[----:B------:R-:W-:Y:S01]  /*01c0*/  IMAD.SHL.U32 R18, R9, 0x80, RZ ;  /* 0x0000008009127824 */ /* 0x000fe200078e00ff */
[----:B------:R0:W5:Y:S01]  /*01d0*/  LDG.E R13, desc[UR8][R20.64] ;  /* 0x00000008140d7981 */ /* 0x000162000c1e1900 */
[----:B------:R-:W-:Y:S02]  /*01e0*/  UISETP.GE.AND UP0, UPT, UR4, 0x1, UPT ;  /* 0x000000010400788c */ /* 0x000fe4000bf06270 */
[----:B------:R-:W-:Y:S01]  /*01f0*/  VIADD R2, R0, 0x1000 ;  /* 0x0000100000027836 */ /* 0x000fe20000000000 */
[----:B----4-:R-:W-:-:S04]  /*0200*/  LEA R0, R3, R0, 0x18 ;  /* 0x0000000003007211 */ /* 0x010fc800078ec0ff */
[----:B------:R-:W-:Y:S01]  /*0210*/  LEA R2, R3, R2, 0x18 ;  /* 0x0000000203027211 */ /* 0x000fe200078ec0ff */
[----:B------:R-:W-:Y:S02]  /*0220*/  IMAD.SHL.U32 R3, R8, 0x4, RZ ;  /* 0x0000000408037824 */ /* 0x000fe400078e00ff */
[----:B------:R-:W-:-:S03]  /*0230*/  IMAD.IADD R16, R18, 0x1, R0 ;  /* 0x0000000112107824 */ /* 0x000fc600078e0200 */
[C---:B0-----:R-:W-:Y:S01]  /*0240*/  IADD3 R5, PT, PT, R3.reuse, R2, R18 ;  /* 0x0000000203057210 */ /* 0x041fe20007ffe012 */
[----:B-1----:R-:W-:-:S04]  /*0250*/  IMAD.IADD R7, R3, 0x1, R16 ;  /* 0x0000000103077824 */ /* 0x002fc800078e0210 */
[----:B--2---:R0:W-:Y:S04]  /*0260*/  STS [R5], R4 ;  /* 0x0000000405007388 */ /* 0x0041e80000000800 */
[----:B---3--:R0:W-:Y:S01]  /*0270*/  STS [R7], R6 ;  /* 0x0000000607007388 */ /* 0x0081e20000000800 */
[----:B------:R-:W-:Y:S06]  /*0280*/  BAR.SYNC.DEFER_BLOCKING 0x0 ;  /* 0x0000000000007b1d */ /* 0x000fec0000010000 */
[----:B------:R-:W-:Y:S05]  /*0290*/  BRA.U !UP0, `(.L_x_0) ;  /* 0x0000000508b47547 */ /* 0x000fea000b800000 */
[----:B------:R-:W-:Y:S01]  /*02a0*/  UISETP.GE.U32.AND UP1, UPT, UR4, 0x10, UPT ;  /* 0x000000100400788c */ /* 0x000fe2000bf26070 */
[----:B------:R-:W-:Y:S01]  /*02b0*/  IMAD.MOV.U32 R17, RZ, RZ, RZ ;  /* 0x000000ffff117224 */ /* 0x000fe200078e00ff */
[----:B------:R-:W-:-:S04]  /*02c0*/  ULOP3.LUT UR5, UR4, 0xf, URZ, 0xc0, !UPT ;  /* 0x0000000f04057892 */ /* 0x000fc8000f8ec0ff */
[----:B------:R-:W-:-:S03]  /*02d0*/  UISETP.NE.AND UP0, UPT, UR5, URZ, UPT ;  /* 0x000000ff0500728c */ /* 0x000fc6000bf05270 */
[----:B------:R-:W-:Y:S08]  /*02e0*/  BRA.U !UP1, `(.L_x_1) ;  /* 0x0000000109b87547 */ /* 0x000ff0000b800000 */
[----:B------:R-:W-:Y:S01]  /*02f0*/  ULOP3.LUT UR6, UR4, 0x7ffffff0, URZ, 0xc0, !UPT ;  /* 0x7ffffff004067892 */ /* 0x000fe2000f8ec0ff */
[----:B------:R-:W-:Y:S01]  /*0300*/  VIADD R22, R16, 0x20 ;  /* 0x0000002010167836 */ /* 0x000fe20000000000 */
[----:B------:R-:W-:Y:S02]  /*0310*/  IADD3 R19, PT, PT, R3, 0x400, R2 ;  /* 0x0000040003137810 */ /* 0x000fe40007ffe002 */
[----:B------:R-:W-:Y:S02]  /*0320*/  UIADD3 UR7, UPT, UPT, -UR6, URZ, URZ ;  /* 0x000000ff06077290 */ /* 0x000fe4000fffe1ff */
[----:B------:R-:W-:-:S10]  /*0330*/  IMAD.U32 R17, RZ, RZ, UR6 ;  /* 0x00000006ff117e24 */ /* 0x000fd4000f8e00ff */
.L_x_2:
[----:B------:R-:W-:Y:S01]  /*0340*/  LDS R12, [R19+-0x400] ;  /* 0xfffc0000130c7984 */ /* 0x000fe20000000800 */
[----:B------:R-:W-:-:S03]  /*0350*/  UIADD3 UR7, UPT, UPT, UR7, 0x10, URZ ;  /* 0x0000001007077890 */ /* 0x000fc6000fffe0ff */
[----:B0-----:R-:W0:Y:S01]  /*0360*/  LDS.128 R4, [R22+-0x20] ;  /* 0xffffe00016047984 */ /* 0x001e220000000c00 */
[----:B------:R-:W-:-:S03]  /*0370*/  UISETP.NE.AND UP1, UPT, UR7, URZ, UPT ;  /* 0x000000ff0700728c */ /* 0x000fc6000bf25270 */
[----:B------:R-:W1:Y:S04]  /*0380*/  LDS R14, [R19+-0x380] ;  /* 0xfffc8000130e7984 */ /* 0x000e680000000800 */
[----:B------:R-:W2:Y:S04]  /*0390*/  LDS R15, [R19+-0x300] ;  /* 0xfffd0000130f7984 */ /* 0x000ea80000000800 */
[----:B------:R-:W3:Y:S04]  /*03a0*/  LDS R26, [R19+-0x280] ;  /* 0xfffd8000131a7984 */ /* 0x000ee80000000800 */
[----:B------:R-:W-:Y:S04]  /*03b0*/  LDS R27, [R19+-0x200] ;  /* 0xfffe0000131b7984 */ /* 0x000fe80000000800 */
[----:B------:R-:W4:Y:S04]  /*03c0*/  LDS.128 R8, [R22+-0x10] ;  /* 0xfffff00016087984 */ /* 0x000f280000000c00 */
[----:B------:R-:W4:Y:S04]  /*03d0*/  LDS R24, [R19+-0x180] ;  /* 0xfffe800013187984 */ /* 0x000f280000000800 */
[----:B------:R-:W4:Y:S04]  /*03e0*/  LDS R23, [R19+-0x100] ;  /* 0xffff000013177984 */ /* 0x000f280000000800 */
[----:B------:R-:W-:Y:S01]  /*03f0*/  LDS R25, [R19] ;  /* 0x0000000013197984 */ /* 0x000fe20000000800 */
[----:B0----5:R-:W-:-:S03]  /*0400*/  VIADDMNMX R12, R12, R4, R13, PT ;  /* 0x000000040c0c7246 */ /* 0x021fc6000380010d */
[----:B------:R-:W0:Y:S01]  /*0410*/  LDS R4, [R19+-0x80] ;  /* 0xffff800013047984 */ /* 0x000e220000000800 */
[----:B-1----:R-:W-:-:S04]  /*0420*/  VIADDMNMX R5, R14, R5, R12, PT ;  /* 0x000000050e057246 */ /* 0x002fc8000380010c */
[----:B--2---:R-:W-:Y:S02]  /*0430*/  VIADDMNMX R5, R15, R6, R5, PT ;  /* 0x000000060f057246 */ /* 0x004fe40003800105 */
[----:B------:R-:W1:Y:S02]  /*0440*/  LDS.128 R12, [R22] ;  /* 0x00000000160c7984 */ /* 0x000e640000000c00 */
[----:B---3--:R-:W-:-:S04]  /*0450*/  VIADDMNMX R5, R26, R7, R5, PT ;  /* 0x000000071a057246 */ /* 0x008fc80003800105 */
[----:B----4-:R-:W-:Y:S02]  /*0460*/  VIADDMNMX R5, R27, R8, R5, PT ;  /* 0x000000081b057246 */ /* 0x010fe40003800105 */
[----:B------:R-:W2:Y:S02]  /*0470*/  LDS R8, [R19+0x80] ;  /* 0x0000800013087984 */ /* 0x000ea40000000800 */
[----:B------:R-:W-:Y:S02]  /*0480*/  VIADDMNMX R5, R24, R9, R5, PT ;  /* 0x0000000918057246 */ /* 0x000fe40003800105 */
[----:B------:R-:W3:Y:S02]  /*0490*/  LDS R9, [R19+0x100] ;  /* 0x0001000013097984 */ /* 0x000ee40000000800 */
[----:B------:R-:W-:Y:S02]  /*04a0*/  VIADDMNMX R5, R23, R10, R5, PT ;  /* 0x0000000a17057246 */ /* 0x000fe40003800105 */
[----:B------:R-:W4:Y:S04]  /*04b0*/  LDS R10, [R19+0x180] ;  /* 0x00018000130a7984 */ /* 0x000f280000000800 */
[----:B------:R-:W-:Y:S04]  /*04c0*/  LDS R23, [R19+0x200] ;  /* 0x0002000013177984 */ /* 0x000fe80000000800 */
[----:B------:R-:W-:Y:S01]  /*04d0*/  LDS R24, [R19+0x280] ;  /* 0x0002800013187984 */ /* 0x000fe20000000800 */
[----:B0-----:R-:W-:-:S03]  /*04e0*/  VIADDMNMX R26, R4, R11, R5, PT ;  /* 0x0000000b041a7246 */ /* 0x001fc60003800105 */
[----:B------:R0:W4:Y:S04]  /*04f0*/  LDS.128 R4, [R22+0x10] ;  /* 0x0000100016047984 */ /* 0x0001280000000c00 */
[----:B------:R-:W4:Y:S01]  /*0500*/  LDS R11, [R19+0x300] ;  /* 0x00030000130b7984 */ /* 0x000f220000000800 */
[----:B-1----:R-:W-:-:S03]  /*0510*/  VIADDMNMX R25, R25, R12, R26, PT ;  /* 0x0000000c19197246 */ /* 0x002fc6000380011a */
[----:B------:R1:W4:Y:S01]  /*0520*/  LDS R12, [R19+0x380] ;  /* 0x00038000130c7984 */ /* 0x0003220000000800 */
[----:B0-----:R-:W-:Y:S02]  /*0530*/  VIADD R22, R22, 0x40 ;  /* 0x0000004016167836 */ /* 0x001fe40000000000 */
[----:B-1----:R-:W-:Y:S01]  /*0540*/  VIADD R19, R19, 0x800 ;  /* 0x0000080013137836 */ /* 0x002fe20000000000 */
[----:B--2---:R-:W-:-:S04]  /*0550*/  VIADDMNMX R8, R8, R13, R25, PT ;  /* 0x0000000d08087246 */ /* 0x004fc80003800119 */
[----:B---3--:R-:W-:-:S04]  /*0560*/  VIADDMNMX R8, R9, R14, R8, PT ;  /* 0x0000000e09087246 */ /* 0x008fc80003800108 */
[----:B----4-:R-:W-:-:S04]  /*0570*/  VIADDMNMX R8, R10, R15, R8, PT ;  /* 0x0000000f0a087246 */ /* 0x010fc80003800108 */
[----:B------:R-:W-:-:S04]  /*0580*/  VIADDMNMX R4, R23, R4, R8, PT ;  /* 0x0000000417047246 */ /* 0x000fc80003800108 */
[----:B------:R-:W-:-:S04]  /*0590*/  VIADDMNMX R4, R24, R5, R4, PT ;  /* 0x0000000518047246 */ /* 0x000fc80003800104 */
[----:B------:R-:W-:-:S04]  /*05a0*/  VIADDMNMX R4, R11, R6, R4, PT ;  /* 0x000000060b047246 */ /* 0x000fc80003800104 */
[----:B------:R-:W-:Y:S01]  /*05b0*/  VIADDMNMX R13, R12, R7, R4, PT ;  /* 0x000000070c0d7246 */ /* 0x000fe20003800104 */
[----:B------:R-:W-:Y:S06]  /*05c0*/  BRA.U UP1, `(.L_x_2) ;  /* 0xfffffffd015c7547 */ /* 0x000fec000b83ffff */
.L_x_1:
[----:B------:R-:W-:Y:S05]  /*05d0*/  BRA.U !UP0, `(.L_x_0) ;  /* 0x0000000108e47547 */ /* 0x000fea000b800000 */
[----:B------:R-:W-:Y:S01]  /*05e0*/  UISETP.GE.U32.AND UP0, UPT, UR5, 0x8, UPT ;  /* 0x000000080500788c */ /* 0x000fe2000bf06070 */
[----:B------:R-:W-:Y:S01]  /*05f0*/  IMAD.IADD R12, R2, 0x1, R3 ;  /* 0x00000001020c7824 */ /* 0x000fe200078e0203 */
[----:B------:R-:W-:-:S04]  /*0600*/  ULOP3.LUT UR6, UR4, 0x7, URZ, 0xc0, !UPT ;  /* 0x0000000704067892 */ /* 0x000fc8000f8ec0ff */
[----:B------:R-:W-:-:S03]  /*0610*/  UISETP.NE.AND UP1, UPT, UR6, URZ, UPT ;  /* 0x000000ff0600728c */ /* 0x000fc6000bf25270 */
[----:B------:R-:W-:Y:S08]  /*0620*/  BRA.U !UP0, `(.L_x_3) ;  /* 0x0000000108547547 */ /* 0x000ff0000b800000 */
[C---:B------:R-:W-:Y:S02]  /*0630*/  IMAD R26, R17.reuse, 0x80, R12 ;  /* 0x00000080111a7824 */ /* 0x040fe400078e020c */
[C---:B------:R-:W-:Y:S02]  /*0640*/  IMAD R25, R17.reuse, 0x4, R16 ;  /* 0x0000000411197824 */ /* 0x040fe400078e0210 */
[----:B------:R-:W-:Y:S01]  /*0650*/  VIADD R17, R17, 0x8 ;  /* 0x0000000811117836 */ /* 0x000fe20000000000 */
[----:B------:R-:W-:Y:S04]  /*0660*/  LDS R27, [R26] ;  /* 0x000000001a1b7984 */ /* 0x000fe80000000800 */
[----:B0-----:R-:W0:Y:S04]  /*0670*/  LDS.128 R4, [R25] ;  /* 0x0000000019047984 */ /* 0x001e280000000c00 */
[----:B------:R-:W1:Y:S04]  /*0680*/  LDS R28, [R26+0x80] ;  /* 0x000080001a1c7984 */ /* 0x000e680000000800 */
[----:B------:R-:W2:Y:S04]  /*0690*/  LDS R19, [R26+0x100] ;  /* 0x000100001a137984 */ /* 0x000ea80000000800 */
[----:B------:R-:W3:Y:S04]  /*06a0*/  LDS R14, [R26+0x180] ;  /* 0x000180001a0e7984 */ /* 0x000ee80000000800 */
[----:B------:R-:W-:Y:S04]  /*06b0*/  LDS R15, [R26+0x200] ;  /* 0x000200001a0f7984 */ /* 0x000fe80000000800 */
[----:B------:R-:W4:Y:S04]  /*06c0*/  LDS.128 R8, [R25+0x10] ;  /* 0x0000100019087984 */ /* 0x000f280000000c00 */
[----:B------:R-:W4:Y:S04]  /*06d0*/  LDS R22, [R26+0x280] ;  /* 0x000280001a167984 */ /* 0x000f280000000800 */
[----:B------:R-:W4:Y:S04]  /*06e0*/  LDS R23, [R26+0x300] ;  /* 0x000300001a177984 */ /* 0x000f280000000800 */
[----:B------:R-:W4:Y:S01]  /*06f0*/  LDS R24, [R26+0x380] ;  /* 0x000380001a187984 */ /* 0x000f220000000800 */
[----:B0----5:R-:W-:-:S04]  /*0700*/  VIADDMNMX R4, R27, R4, R13, PT ;  /* 0x000000041b047246 */ /* 0x021fc8000380010d */
[----:B-1----:R-:W-:-:S04]  /*0710*/  VIADDMNMX R4, R28, R5, R4, PT ;  /* 0x000000051c047246 */ /* 0x002fc80003800104 */
[----:B--2---:R-:W-:-:S04]  /*0720*/  VIADDMNMX R4, R19, R6, R4, PT ;  /* 0x0000000613047246 */ /* 0x004fc80003800104 */
[----:B---3--:R-:W-:-:S04]  /*0730*/  VIADDMNMX R4, R14, R7, R4, PT ;  /* 0x000000070e047246 */ /* 0x008fc80003800104 */
[----:B----4-:R-:W-:-:S04]  /*0740*/  VIADDMNMX R4, R15, R8, R4, PT ;  /* 0x000000080f047246 */ /* 0x010fc80003800104 */
[----:B------:R-:W-:-:S04]  /*0750*/  VIADDMNMX R4, R22, R9, R4, PT ;  /* 0x0000000916047246 */ /* 0x000fc80003800104 */
[----:B------:R-:W-:-:S04]  /*0760*/  VIADDMNMX R4, R23, R10, R4, PT ;  /* 0x0000000a17047246 */ /* 0x000fc80003800104 */
[----:B------:R-:W-:-:S07]  /*0770*/  VIADDMNMX R13, R24, R11, R4, PT ;  /* 0x0000000b180d7246 */ /* 0x000fce0003800104 */
.L_x_3:
[----:B------:R-:W-:Y:S05]  /*0780*/  BRA.U !UP1, `(.L_x_0) ;  /* 0x0000000109787547 */ /* 0x000fea000b800000 */
[----:B------:R-:W-:Y:S02]  /*0790*/  UISETP.GE.U32.AND UP0, UPT, UR6, 0x4, UPT ;  /* 0x000000040600788c */ /* 0x000fe4000bf06070 */
[----:B------:R-:W-:-:S04]  /*07a0*/  ULOP3.LUT UR4, UR4, 0x3, URZ, 0xc0, !UPT ;  /* 0x0000000304047892 */ /* 0x000fc8000f8ec0ff */
[----:B------:R-:W-:-:S03]  /*07b0*/  UISETP.NE.AND UP1, UPT, UR4, URZ, UPT ;  /* 0x000000ff0400728c */ /* 0x000fc6000bf25270 */
[----:B------:R-:W-:Y:S08]  /*07c0*/  BRA.U !UP0, `(.L_x_4) ;  /* 0x0000000108307547 */ /* 0x000ff0000b800000 */
[C---:B0-----:R-:W-:Y:S02]  /*07d0*/  IMAD R4, R17.reuse, 0x4, R16 ;  /* 0x0000000411047824 */ /* 0x041fe400078e0210 */
[C---:B------:R-:W-:Y:S02]  /*07e0*/  IMAD R12, R17.reuse, 0x80, R12 ;  /* 0x00000080110c7824 */ /* 0x040fe400078e020c */
[----:B------:R-:W-:Y:S02]  /*07f0*/  VIADD R17, R17, 0x4 ;  /* 0x0000000411117836 */ /* 0x000fe40000000000 */
[----:B------:R-:W-:Y:S04]  /*0800*/  LDS.128 R4, [R4] ;  /* 0x0000000004047984 */ /* 0x000fe80000000c00 */
[----:B------:R-:W0:Y:S04]  /*0810*/  LDS R8, [R12] ;  /* 0x000000000c087984 */ /* 0x000e280000000800 */
[----:B------:R-:W1:Y:S04]  /*0820*/  LDS R9, [R12+0x80] ;  /* 0x000080000c097984 */ /* 0x000e680000000800 */
[----:B------:R-:W2:Y:S04]  /*0830*/  LDS R10, [R12+0x100] ;  /* 0x000100000c0a7984 */ /* 0x000ea80000000800 */
[----:B------:R-:W3:Y:S01]  /*0840*/  LDS R11, [R12+0x180] ;  /* 0x000180000c0b7984 */ /* 0x000ee20000000800 */
[----:B0----5:R-:W-:-:S04]  /*0850*/  VIADDMNMX R8, R8, R4, R13, PT ;  /* 0x0000000408087246 */ /* 0x021fc8000380010d */
[----:B-1----:R-:W-:-:S04]  /*0860*/  VIADDMNMX R5, R9, R5, R8, PT ;  /* 0x0000000509057246 */ /* 0x002fc80003800108 */
[----:B--2---:R-:W-:-:S04]  /*0870*/  VIADDMNMX R6, R10, R6, R5, PT ;  /* 0x000000060a067246 */ /* 0x004fc80003800105 */
[----:B---3--:R-:W-:-:S07]  /*0880*/  VIADDMNMX R13, R11, R7, R6, PT ;  /* 0x000000070b0d7246 */ /* 0x008fce0003800106 */
.L_x_4:
[----:B------:R-:W-:Y:S05]  /*0890*/  BRA.U !UP1, `(.L_x_0) ;  /* 0x0000000109347547 */ /* 0x000fea000b800000 */
[C---:B------:R-:W-:Y:S01]  /*08a0*/  IMAD R3, R17.reuse, 0x80, R3 ;  /* 0x0000008011037824 */ /* 0x040fe200078e0203 */
[----:B------:R-:W-:Y:S01]  /*08b0*/  UIADD3 UR4, UPT, UPT, -UR4, URZ, URZ ;  /* 0x000000ff04047290 */ /* 0x000fe2000fffe1ff */
[----:B------:R-:W-:Y:S02]  /*08c0*/  IMAD R17, R17, 0x4, R18 ;  /* 0x0000000411117824 */ /* 0x000fe400078e0212 */
[----:B------:R-:W-:Y:S02]  /*08d0*/  IMAD.IADD R2, R2, 0x1, R3 ;  /* 0x0000000102027824 */ /* 0x000fe400078e0203 */
[----:B------:R-:W-:-:S07]  /*08e0*/  IMAD.IADD R0, R0, 0x1, R17 ;  /* 0x0000000100007824 */ /* 0x000fce00078e0211 */
.L_x_5:
[----:B0-----:R0:W-:Y:S01]  /*08f0*/  LDS R4, [R0] ;  /* 0x0000000000047984 */ /* 0x0011e20000000800 */
[----:B------:R-:W-:-:S03]  /*0900*/  UIADD3 UR4, UPT, UPT, UR4, 0x1, URZ ;  /* 0x0000000104047890 */ /* 0x000fc6000fffe0ff */
[----:B------:R1:W2:Y:S01]  /*0910*/  LDS R3, [R2] ;  /* 0x0000000002037984 */ /* 0x0002a20000000800 */
[----:B------:R-:W-:Y:S01]  /*0920*/  UISETP.NE.AND UP0, UPT, UR4, URZ, UPT ;  /* 0x000000ff0400728c */ /* 0x000fe2000bf05270 */
[----:B0-----:R-:W-:Y:S02]  /*0930*/  VIADD R0, R0, 0x4 ;  /* 0x0000000400007836 */ /* 0x001fe40000000000 */
[----:B-1----:R-:W-:Y:S01]  /*0940*/  VIADD R2, R2, 0x80 ;  /* 0x0000008002027836 */ /* 0x002fe20000000000 */
[----:B--2--5:R-:W-:-:S05]  /*0950*/  VIADDMNMX R13, R3, R4, R13, PT ;  /* 0x00000004030d7246 */ /* 0x024fca000380010d */
[----:B------:R-:W-:Y:S05]  /*0960*/  BRA.U UP0, `(.L_x_5) ;  /* 0xfffffffd00e07547 */ /* 0x000fea000b83ffff */
.L_x_0:
[----:B-----5:R-:W-:Y:S01]  /*0970*/  STG.E desc[UR8][R20.64], R13 ;  /* 0x0000000d14007986 */ /* 0x020fe2000c101908 */
[----:B------:R-:W-:Y:S05]  /*0980*/  EXIT ;  /* 0x000000000000794d */ /* 0x000fea0003800000 */
.L_x_6:
[----:B------:R-:W-:-:S00]  /*0990*/  BRA `(.L_x_6) ;  /* 0xfffffffc00fc7947 */ /* 0x000fc0000383ffff */
[----:B------:R-:W-:-:S00]  /*09a0*/  NOP ;  /* 0x0000000000007918 */ /* 0x000fc00000000000 */
        /* <DEDUP_REMOVED lines=13> */
.L_x_29:


//--------------------- .text._Z13floyd_phaseIIiPiii --------------------------
	.section	.text._Z13floyd_phaseIIiPiii,"ax",@progbits
	.align	128
        .global         _Z13floyd_phaseIIiPiii
        .type           _Z13floyd_phaseIIiPiii,@function
        .size           _Z13floyd_phaseIIiPiii,(.L_x_30 - _Z13floyd_phaseIIiPiii)
        .other          _Z13floyd_phaseIIiPiii,@"STO_CUDA_ENTRY STV_DEFAULT"
_Z13floyd_phaseIIiPiii:
.text._Z13floyd_phaseIIiPiii:
[----:B------:R-:W-:Y:S08]  /*0000*/  LDC R1, c[0x0][0x37c] ;  /* 0x0000df00ff017b82 */ /* 0x000ff00000000800 */
[----:B------:R-:W0:Y:S08]  /*0010*/  S2UR UR4, SR_CTAID.X ;  /* 0x00000000000479c3 */ /* 0x000e300000002500 */
[----:B------:R-:W0:Y:S02]  /*0020*/  LDC R0, c[0x0][0x380] ;  /* 0x0000e000ff007b82 */ /* 0x000e240000000800 */
[----:B0-----:R-:W-:-:S13]  /*0030*/  ISETP.NE.AND P0, PT, R0, UR4, PT ;  /* 0x0000000400007c0c */ /* 0x001fda000bf05270 */
[----:B------:R-:W-:Y:S05]  /*0040*/  @!P0 EXIT ;  /* 0x000000000000894d */ /* 0x000fea0003800000 */
[----:B------:R-:W0:Y:S01]  /*0050*/  S2R R9, SR_TID.X ;  /* 0x0000000000097919 */ /* 0x000e220000002100 */
[----:B------:R-:W0:Y:S01]  /*0060*/  LDC.64 R4, c[0x0][0x390] ;  /* 0x0000e400ff047b82 */ /* 0x000e220000000a00 */
[----:B------:R-:W1:Y:S01]  /*0070*/  LDCU.64 UR8, c[0x0][0x358] ;  /* 0x00006b00ff0877ac */ /* 0x000e620008000a00 */
[----:B------:R-:W2:Y:S06]  /*0080*/  S2R R7, SR_TID.Y ;  /* 0x0000000000077919 */ /* 0x000eac0000002200 */
[----:B------:R-:W3:Y:S08]  /*0090*/  S2UR UR5, SR_CTAID.Y ;  /* 0x00000000000579c3 */ /* 0x000ef00000002600 */
[----:B------:R-:W4:Y:S01]  /*00a0*/  LDC.64 R2, c[0x0][0x388] ;  /* 0x0000e200ff027b82 */ /* 0x000f220000000a00 */
[--C-:B0-----:R-:W-:Y:S01]  /*00b0*/  IMAD R6, R0, R4, R9.reuse ;  /* 0x0000000400067224 */ /* 0x101fe200078e0209 */
[----:B---3--:R-:W-:Y:S01]  /*00c0*/  ISETP.NE.AND P0, PT, RZ, UR5, PT ;  /* 0x00000005ff007c0c */ /* 0x008fe2000bf05270 */
[----:B------:R-:W-:-:S02]  /*00d0*/  IMAD R9, R4, UR4, R9 ;  /* 0x0000000404097c24 */ /* 0x000fc4000f8e0209 */
[--C-:B--2---:R-:W-:Y:S02]  /*00e0*/  IMAD R0, R0, R4, R7.reuse ;  /* 0x0000000400007224 */ /* 0x104fe400078e0207 */
[----:B------:R-:W-:Y:S01]  /*00f0*/  IMAD R7, R4, UR4, R7 ;  /* 0x0000000404077c24 */ /* 0x000fe2000f8e0207 */
[----:B------:R-:W-:Y:S01]  /*0100*/  SEL R15, R9, R6, !P0 ;  /* 0x00000006090f7207 */ /* 0x000fe20004000000 */
[----:B------:R-:W-:-:S03]  /*0110*/  IMAD R13, R0, R5, R6 ;  /* 0x00000005000d7224 */ /* 0x000fc600078e0206 */
[----:B------:R-:W-:Y:S01]  /*0120*/  SEL R8, R0, R7, !P0 ;  /* 0x0000000700087207 */ /* 0x000fe20004000000 */
[----:B----4-:R-:W-:-:S04]  /*0130*/  IMAD.WIDE R12, R13, 0x4, R2 ;  /* 0x000000040d0c7825 */ /* 0x010fc800078e0202 */
[----:B------:R-:W-:Y:S02]  /*0140*/  IMAD R5, R8, R5, R15 ;  /* 0x0000000508057224 */ /* 0x000fe400078e020f */
[----:B-1----:R-:W2:Y:S02]  /*0150*/  LDG.E R12, desc[UR8][R12.64] ;  /* 0x000000080c0c7981 */ /* 0x002ea4000c1e1900 */
[----:B------:R-:W-:-:S05]  /*0160*/  IMAD.WIDE R2, R5, 0x4, R2 ;  /* 0x0000000405027825 */ /* 0x000fca00078e0202 */
[----:B------:R-:W3:Y:S01]  /*0170*/  LDG.E R17, desc[UR8][R2.64] ;  /* 0x0000000802117981 */ /* 0x000ee2000c1e1900 */
[----:B------:R-:W0:Y:S01]  /*0180*/  S2UR UR6, SR_CgaCtaId ;  /* 0x00000000000679c3 */ /* 0x000e220000008800 */
[----:B------:R-:W-:Y:S02]  /*0190*/  UMOV UR4, 0x400 ;  /* 0x0000040000047882 */ /* 0x000fe40000000000 */
[----:B------:R-:W-:Y:S02]  /*01a0*/  UIADD3 UR5, UPT, UPT, UR4, 0x1000, URZ ;  /* 0x0000100004057890 */ /* 0x000fe4000fffe0ff */
[----:B0-----:R-:W-:Y:S02]  /*01b0*/  ULEA UR4, UR6, UR4, 0x18 ;  /* 0x0000000406047291 */ /* 0x001fe4000f8ec0ff */
[----:B------:R-:W-:-:S04]  /*01c0*/  ULEA UR5, UR6, UR5, 0x18 ;  /* 0x0000000506057291 */ /* 0x000fc8000f8ec0ff */
[----:B------:R-:W-:Y:S02]  /*01d0*/  LEA R11, R0, UR4, 0x7 ;  /* 0x00000004000b7c11 */ /* 0x000fe4000f8e38ff */
[----:B------:R-:W-:-:S03]  /*01e0*/  LEA R8, R8, UR5, 0x7 ;  /* 0x0000000508087c11 */ /* 0x000fc6000f8e38ff */
[----:B------:R-:W-:Y:S02]  /*01f0*/  IMAD R5, R6, 0x4, R11 ;  /* 0x0000000406057824 */ /* 0x000fe400078e020b */
[----:B------:R-:W-:-:S03]  /*0200*/  IMAD R0, R15, 0x4, R8 ;  /* 0x000000040f007824 */ /* 0x000fc600078e0208 */
[----:B--2---:R0:W-:Y:S04]  /*0210*/  STS [R5], R12 ;  /* 0x0000000c05007388 */ /* 0x0041e80000000800 */
[----:B---3--:R0:W-:Y:S01]  /*0220*/  STS [R0], R17 ;  /* 0x0000001100007388 */ /* 0x0081e20000000800 */
[----:B------:R-:W-:Y:S06]  /*0230*/  BAR.SYNC.DEFER_BLOCKING 0x0 ;  /* 0x0000000000007b1d */ /* 0x000fec0000010000 */
[----:B------:R-:W-:Y:S05]  /*0240*/  @!P0 BRA `(.L_x_7) ;  /* 0x0000000c00cc8947 */ /* 0x000fea0003800000 */
[----:B0-----:R0:W1:Y:S01]  /*0250*/  LDS R5, [R0] ;  /* 0x0000000000057984 */ /* 0x0010620000000800 */
[----:B------:R-:W-:-:S13]  /*0260*/  ISETP.GE.AND P0, PT, R4, 0x1, PT ;  /* 0x000000010400780c */ /* 0x000fda0003f06270 */
[----:B0-----:R-:W-:Y:S05]  /*0270*/  @!P0 BRA `(.L_x_8) ;  /* 0x0000002c006c8947 */ /* 0x001fea0003800000 */
[C---:B------:R-:W-:Y:S01]  /*0280*/  ISETP.GE.U32.AND P0, PT, R4.reuse, 0x8, PT ;  /* 0x000000080400780c */ /* 0x040fe20003f06070 */
[----:B------:R-:W-:Y:S01]  /*0290*/  IMAD.MOV.U32 R13, RZ, RZ, RZ ;  /* 0x000000ffff0d7224 */ /* 0x000fe200078e00ff */
[----:B------:R-:W-:-:S11]  /*02a0*/  LOP3.LUT R14, R4, 0x7, RZ, 0xc0, !PT ;  /* 0x00000007040e7812 */ /* 0x000fd600078ec0ff */
[----:B------:R-:W-:Y:S05]  /*02b0*/  @!P0 BRA `(.L_x_9) ;  /* 0x0000000800488947 */ /* 0x000fea0003800000 */
[----:B------:R-:W-:Y:S01]  /*02c0*/  LEA R9, R6, UR4, 0x2 ;  /* 0x0000000406097c11 */ /* 0x000fe2000f8e10ff */
[----:B------:R-:W-:Y:S04]  /*02d0*/  LDS R10, [R8] ;  /* 0x00000000080a7984 */ /* 0x000fe80000000800 */
[----:B------:R-:W0:Y:S02]  /*02e0*/  LDS R11, [R9] ;  /* 0x00000000090b7984 */ /* 0x000e240000000800 */
[----:B0-----:R-:W-:Y:S01]  /*02f0*/  IMAD.IADD R10, R10, 0x1, R11 ;  /* 0x000000010a0a7824 */ /* 0x001fe200078e020b */
[----:B------:R-:W-:-:S04]  /*0300*/  LEA R11, R7, UR4, 0x7 ;  /* 0x00000004070b7c11 */ /* 0x000fc8000f8e38ff */
[----:B-1----:R-:W-:Y:S02]  /*0310*/  ISETP.GE.AND P0, PT, R10, R5, PT ;  /* 0x000000050a00720c */ /* 0x002fe40003f06270 */
[----:B------:R-:W-:-:S11]  /*0320*/  LEA R10, R6, UR5, 0x2 ;  /* 0x00000005060a7c11 */ /* 0x000fd6000f8e10ff */
[----:B------:R-:W-:Y:S04]  /*0330*/  @!P0 LDS R12, [R11] ;  /* 0x000000000b0c8984 */ /* 0x000fe80000000800 */
[----:B------:R-:W0:Y:S02]  /*0340*/  @!P0 LDS R13, [R10] ;  /* 0x000000000a0d8984 */ /* 0x000e240000000800 */
[----:B0-----:R-:W-:-:S05]  /*0350*/  @!P0 IADD3 R5, PT, PT, R12, R13, RZ ;  /* 0x0000000d0c058210 */ /* 0x001fca0007ffe0ff */
[----:B------:R-:W-:Y:S04]  /*0360*/  @!P0 STS [R0], R5 ;  /* 0x0000000500008388 */ /* 0x000fe80000000800 */
[----:B------:R-:W-:Y:S04]  /*0370*/  LDS R12, [R8+0x4] ;  /* 0x00000400080c7984 */ /* 0x000fe80000000800 */
[----:B------:R-:W0:Y:S02]  /*0380*/  LDS R13, [R9+0x80] ;  /* 0x00008000090d7984 */ /* 0x000e240000000800 */
[----:B0-----:R-:W-:-:S05]  /*0390*/  IMAD.IADD R12, R12, 0x1, R13 ;  /* 0x000000010c0c7824 */ /* 0x001fca00078e020d */
[----:B------:R-:W-:-:S13]  /*03a0*/  ISETP.GE.AND P0, PT, R12, R5, PT ;  /* 0x000000050c00720c */ /* 0x000fda0003f06270 */
[----:B------:R-:W-:Y:S04]  /*03b0*/  @!P0 LDS R12, [R11+0x4] ;  /* 0x000004000b0c8984 */ /* 0x000fe80000000800 */
[----:B------:R-:W0:Y:S02]  /*03c0*/  @!P0 LDS R13, [R10+0x80] ;  /* 0x000080000a0d8984 */ /* 0x000e240000000800 */
[----:B0-----:R-:W-:-:S05]  /*03d0*/  @!P0 IMAD.IADD R5, R12, 0x1, R13 ;  /* 0x000000010c058824 */ /* 0x001fca00078e020d */
        /* <DEDUP_REMOVED lines=11> */
[----:B0-----:R-:W-:-:S04]  /*0490*/  IADD3 R12, PT, PT, R12, R13, RZ ;  /* 0x0000000d0c0c7210 */ /* 0x001fc80007ffe0ff */
        /* <DEDUP_REMOVED lines=35> */
[----:B0-----:R-:W-:Y:S01]  /*06d0*/  @!P0 IMAD.IADD R5, R12, 0x1, R13 ;  /* 0x000000010c058824 */ /* 0x001fe200078e020d */
[----:B------:R-:W-:-:S04]  /*06e0*/  LOP3.LUT R13, R4, 0x7ffffff8, RZ, 0xc0, !PT ;  /* 0x7ffffff8040d7812 */ /* 0x000fc800078ec0ff */
[----:B------:R-:W-:Y:S01]  /*06f0*/  IADD3 R12, PT, PT, -R13, 0x8, RZ ;  /* 0x000000080d0c7810 */ /* 0x000fe20007ffe1ff */
[----:B------:R0:W-:Y:S03]  /*0700*/  @!P0 STS [R0], R5 ;  /* 0x0000000500008388 */ /* 0x0001e60000000800 */
[----:B------:R-:W-:-:S13]  /*0710*/  ISETP.NE.AND P0, PT, R12, RZ, PT ;  /* 0x000000ff0c00720c */ /* 0x000fda0003f05270 */
[----:B0-----:R-:W-:Y:S05]  /*0720*/  @!P0 BRA `(.L_x_9) ;  /* 0x00000004002c8947 */ /* 0x001fea0003800000 */
[----:B------:R-:W-:Y:S01]  /*0730*/  IADD3 R11, PT, PT, R11, 0x30, RZ ;  /* 0x000000300b0b7810 */ /* 0x000fe20007ffe0ff */
[----:B------:R-:W-:Y:S02]  /*0740*/  VIADD R9, R9, 0x600 ;  /* 0x0000060009097836 */ /* 0x000fe40000000000 */
[----:B------:R-:W-:Y:S02]  /*0750*/  VIADD R10, R10, 0x600 ;  /* 0x000006000a0a7836 */ /* 0x000fe40000000000 */
[----:B------:R-:W-:-:S07]  /*0760*/  VIADD R4, R8, 0x30 ;  /* 0x0000003008047836 */ /* 0x000fce0000000000 */
.L_x_10:
[----:B------:R-:W-:Y:S01]  /*0770*/  LDS R15, [R4+-0x10] ;  /* 0xfffff000040f7984 */ /* 0x000fe20000000800 */
[----:B------:R-:W-:-:S03]  /*0780*/  VIADD R12, R12, 0x8 ;  /* 0x000000080c0c7836 */ /* 0x000fc60000000000 */
[----:B------:R-:W0:Y:S02]  /*0790*/  LDS R16, [R9+-0x200] ;  /* 0xfffe000009107984 */ /* 0x000e240000000800 */
[----:B0-----:R-:W-:-:S05]  /*07a0*/  IMAD.IADD R16, R15, 0x1, R16 ;  /* 0x000000010f107824 */ /* 0x001fca00078e0210 */
[----:B------:R-:W-:-:S13]  /*07b0*/  ISETP.GE.AND P0, PT, R16, R5, PT ;  /* 0x000000051000720c */ /* 0x000fda0003f06270 */
[----:B------:R-:W-:Y:S04]  /*07c0*/  @!P0 LDS R15, [R11+-0x10] ;  /* 0xfffff0000b0f8984 */ /* 0x000fe80000000800 */
[----:B------:R-:W0:Y:S02]  /*07d0*/  @!P0 LDS R16, [R10+-0x200] ;  /* 0xfffe00000a108984 */ /* 0x000e240000000800 */
[----:B0-----:R-:W-:-:S05]  /*07e0*/  @!P0 IADD3 R5, PT, PT, R15, R16, RZ ;  /* 0x000000100f058210 */ /* 0x001fca0007ffe0ff */
[----:B------:R-:W-:Y:S04]  /*07f0*/  @!P0 STS [R0], R5 ;  /* 0x0000000500008388 */ /* 0x000fe80000000800 */
[----:B------:R-:W-:Y:S04]  /*0800*/  LDS R15, [R4+-0xc] ;  /* 0xfffff400040f7984 */ /* 0x000fe80000000800 */
[----:B------:R-:W0:Y:S02]  /*0810*/  LDS R16, [R9+-0x180] ;  /* 0xfffe800009107984 */ /* 0x000e240000000800 */
[----:B0-----:R-:W-:-:S05]  /*0820*/  IMAD.IADD R16, R15, 0x1, R16 ;  /* 0x000000010f107824 */ /* 0x001fca00078e0210 */
[----:B------:R-:W-:-:S13]  /*0830*/  ISETP.GE.AND P0, PT, R16, R5, PT ;  /* 0x000000051000720c */ /* 0x000fda0003f06270 */
[----:B------:R-:W-:Y:S04]  /*0840*/  @!P0 LDS R15, [R11+-0xc] ;  /* 0xfffff4000b0f8984 */ /* 0x000fe80000000800 */
[----:B------:R-:W0:Y:S02]  /*0850*/  @!P0 LDS R16, [R10+-0x180] ;  /* 0xfffe80000a108984 */ /* 0x000e240000000800 */
[----:B0-----:R-:W-:-:S05]  /*0860*/  @!P0 IMAD.IADD R5, R15, 0x1, R16 ;  /* 0x000000010f058824 */ /* 0x001fca00078e0210 */
[----:B------:R-:W-:Y:S04]  /*0870*/  @!P0 STS [R0], R5 ;  /* 0x0000000500008388 */ /* 0x000fe80000000800 */
[----:B------:R-:W-:Y:S04]  /*0880*/  LDS R15, [R4+-0x8] ;  /* 0xfffff800040f7984 */ /* 0x000fe80000000800 */
        /* <DEDUP_REMOVED lines=15> */
[----:B------:R-:W-:Y:S04]  /*0980*/  LDS R15, [R4] ;  /* 0x00000000040f7984 */ /* 0x000fe80000000800 */
[----:B------:R-:W0:Y:S02]  /*0990*/  LDS R16, [R9] ;  /* 0x0000000009107984 */ /* 0x000e240000000800 */
[----:B0-----:R-:W-:-:S05]  /*09a0*/  IMAD.IADD R16, R15, 0x1, R16 ;  /* 0x000000010f107824 */ /* 0x001fca00078e0210 */
[----:B------:R-:W-:-:S13]  /*09b0*/  ISETP.GE.AND P0, PT, R16, R5, PT ;  /* 0x000000051000720c */ /* 0x000fda0003f06270 */
        /* <DEDUP_REMOVED lines=20> */
[----:B------:R0:W-:Y:S04]  /*0b00*/  LDS R15, [R4+0xc] ;  /* 0x00000c00040f7984 */ /* 0x0001e80000000800 */
[----:B------:R1:W2:Y:S01]  /*0b10*/  LDS R16, [R9+0x180] ;  /* 0x0001800009107984 */ /* 0x0002a20000000800 */
[----:B0-----:R-:W-:Y:S01]  /*0b20*/  IADD3 R4, PT, PT, R4, 0x20, RZ ;  /* 0x0000002004047810 */ /* 0x001fe20007ffe0ff */
[----:B-1----:R-:W-:-:S02]  /*0b30*/  VIADD R9, R9, 0x400 ;  /* 0x0000040009097836 */ /* 0x002fc40000000000 */
[----:B--2---:R-:W-:-:S05]  /*0b40*/  IMAD.IADD R16, R15, 0x1, R16 ;  /* 0x000000010f107824 */ /* 0x004fca00078e0210 */
[----:B------:R-:W-:-:S13]  /*0b50*/  ISETP.GE.AND P0, PT, R16, R5, PT ;  /* 0x000000051000720c */ /* 0x000fda0003f06270 */
[----:B------:R0:W-:Y:S04]  /*0b60*/  @!P0 LDS R15, [R11+0xc] ;  /* 0x00000c000b0f8984 */ /* 0x0001e80000000800 */
[----:B------:R1:W2:Y:S01]  /*0b70*/  @!P0 LDS R16, [R10+0x180] ;  /* 0x000180000a108984 */ /* 0x0002a20000000800 */
[----:B0-----:R-:W-:Y:S02]  /*0b80*/  VIADD R11, R11, 0x20 ;  /* 0x000000200b0b7836 */ /* 0x001fe40000000000 */
[----:B-1----:R-:W-:Y:S02]  /*0b90*/  VIADD R10, R10, 0x400 ;  /* 0x000004000a0a7836 */ /* 0x002fe40000000000 */
[----:B--2---:R-:W-:-:S05]  /*0ba0*/  @!P0 IMAD.IADD R5, R15, 0x1, R16 ;  /* 0x000000010f058824 */ /* 0x004fca00078e0210 */
[----:B------:R0:W-:Y:S01]  /*0bb0*/  @!P0 STS [R0], R5 ;  /* 0x0000000500008388 */ /* 0x0001e20000000800 */
[----:B------:R-:W-:-:S13]  /*0bc0*/  ISETP.NE.AND P0, PT, R12, RZ, PT ;  /* 0x000000ff0c00720c */ /* 0x000fda0003f05270 */
[----:B0-----:R-:W-:Y:S05]  /*0bd0*/  @P0 BRA `(.L_x_10) ;  /* 0xfffffff800e40947 */ /* 0x001fea000383ffff */
.L_x_9:
[----:B------:R-:W-:-:S13]  /*0be0*/  ISETP.NE.AND P0, PT, R14, RZ, PT ;  /* 0x000000ff0e00720c */ /* 0x000fda0003f05270 */
[----:B------:R-:W-:Y:S05]  /*0bf0*/  @!P0 BRA `(.L_x_8) ;  /* 0x00000024000c8947 */ /* 0x000fea0003800000 */
[----:B------:R-:W0:Y:S01]  /*0c00*/  LDCU UR6, c[0x0][0x390] ;  /* 0x00007200ff0677ac */ /* 0x000e220008000800 */
[----:B------:R-:W-:Y:S02]  /*0c10*/  ISETP.GE.U32.AND P0, PT, R14, 0x4, PT ;  /* 0x000000040e00780c */ /* 0x000fe40003f06070 */
[C---:B------:R-:W-:Y:S02]  /*0c20*/  LEA R10, R6.reuse, UR4, 0x2 ;  /* 0x00000004060a7c11 */ /* 0x040fe4000f8e10ff */
[----:B------:R-:W-:Y:S02]  /*0c30*/  LEA R4, R7, UR4, 0x7 ;  /* 0x0000000407047c11 */ /* 0x000fe4000f8e38ff */
[----:B------:R-:W-:Y:S01]  /*0c40*/  LEA R6, R6, UR5, 0x2 ;  /* 0x0000000506067c11 */ /* 0x000fe2000f8e10ff */
[----:B0-----:R-:W-:-:S04]  /*0c50*/  ULOP3.LUT UR7, UR6, 0x3, URZ, 0xc0, !UPT ;  /* 0x0000000306077892 */ /* 0x001fc8000f8ec0ff */
[----:B------:R-:W-:Y:S02]  /*0c60*/  UISETP.NE.AND UP0, UPT, UR7, URZ, UPT ;  /* 0x000000ff0700728c */ /* 0x000fe4000bf05270 */
[----:B------:R-:W-:Y:S09]  /*0c70*/  @!P0 BRA `(.L_x_11) ;  /* 0x0000000000948947 */ /* 0x000ff20003800000 */
[C---:B------:R-:W-:Y:S01]  /*0c80*/  LEA R9, R13.reuse, R8, 0x2 ;  /* 0x000000080d097211 */ /* 0x040fe200078e10ff */
[C---:B------:R-:W-:Y:S01]  /*0c90*/  IMAD R11, R13.reuse, 0x80, R10 ;  /* 0x000000800d0b7824 */ /* 0x040fe200078e020a */
[C---:B------:R-:W-:Y:S01]  /*0ca0*/  LEA R15, R13.reuse, R6, 0x7 ;  /* 0x000000060d0f7211 */ /* 0x040fe200078e38ff */
[C---:B------:R-:W-:Y:S01]  /*0cb0*/  IMAD R14, R13.reuse, 0x4, R4 ;  /* 0x000000040d0e7824 */ /* 0x040fe200078e0204 */
[----:B------:R-:W-:Y:S01]  /*0cc0*/  IADD3 R13, PT, PT, R13, 0x4, RZ ;  /* 0x000000040d0d7810 */ /* 0x000fe20007ffe0ff */
[----:B------:R-:W-:Y:S04]  /*0cd0*/  LDS R7, [R9] ;  /* 0x0000000009077984 */ /* 0x000fe80000000800 */
[----:B------:R-:W0:Y:S02]  /*0ce0*/  LDS R12, [R11] ;  /* 0x000000000b0c7984 */ /* 0x000e240000000800 */
[----:B0-----:R-:W-:-:S05]  /*0cf0*/  IMAD.IADD R12, R7, 0x1, R12 ;  /* 0x00000001070c7824 */ /* 0x001fca00078e020c */
[----:B-1----:R-:W-:-:S13]  /*0d00*/  ISETP.GE.AND P0, PT, R12, R5, PT ;  /* 0x000000050c00720c */ /* 0x002fda0003f06270 */
[----:B------:R-:W-:Y:S04]  /*0d10*/  @!P0 LDS R7, [R14] ;  /* 0x000000000e078984 */ /* 0x000fe80000000800 */
[----:B------:R-:W0:Y:S02]  /*0d20*/  @!P0 LDS R12, [R15] ;  /* 0x000000000f0c8984 */ /* 0x000e240000000800 */
        /* <DEDUP_REMOVED lines=25> */
[----:B------:R0:W-:Y:S02]  /*0ec0*/  @!P0 STS [R0], R5 ;  /* 0x0000000500008388 */ /* 0x0001e40000000800 */
.L_x_11:
[----:B------:R-:W-:Y:S05]  /*0ed0*/  BRA.U !UP0, `(.L_x_8) ;  /* 0x0000002108547547 */ /* 0x000fea000b800000 */
[----:B------:R-:W-:Y:S02]  /*0ee0*/  UISETP.NE.AND UP0, UPT, UR7, 0x1, UPT ;  /* 0x000000010700788c */ /* 0x000fe4000bf05270 */
[----:B------:R-:W-:-:S04]  /*0ef0*/  ULOP3.LUT UR4, UR6, 0x1, URZ, 0xc0, !UPT ;  /* 0x0000000106047892 */ /* 0x000fc8000f8ec0ff */
[----:B------:R-:W-:-:S03]  /*0f00*/  UISETP.NE.U32.AND UP1, UPT, UR4, 0x1, UPT ;  /* 0x000000010400788c */ /* 0x000fc6000bf25070 */
[----:B------:R-:W-:Y:S08]  /*0f10*/  BRA.U !UP0, `(.L_x_12) ;  /* 0x0000000108547547 */ /* 0x000ff0000b800000 */
[C---:B------:R-:W-:Y:S01]  /*0f20*/  IMAD R9, R13.reuse, 0x4, R8 ;  /* 0x000000040d097824 */ /* 0x040fe200078e0208 */
[C---:B------:R-:W-:Y:S01]  /*0f30*/  LEA R14, R13.reuse, R4, 0x2 ;  /* 0x000000040d0e7211 */ /* 0x040fe200078e10ff */
[C---:B------:R-:W-:Y:S02]  /*0f40*/  IMAD R11, R13.reuse, 0x80, R10 ;  /* 0x000000800d0b7824 */ /* 0x040fe400078e020a */
[C---:B------:R-:W-:Y:S01]  /*0f50*/  IMAD R15, R13.reuse, 0x80, R6 ;  /* 0x000000800d0f7824 */ /* 0x040fe200078e0206 */
[----:B------:R-:W-:Y:S01]  /*0f60*/  LDS R7, [R9] ;  /* 0x0000000009077984 */ /* 0x000fe20000000800 */
[----:B------:R-:W-:-:S03]  /*0f70*/  VIADD R13, R13, 0x2 ;  /* 0x000000020d0d7836 */ /* 0x000fc60000000000 */
[----:B------:R-:W2:Y:S02]  /*0f80*/  LDS R12, [R11] ;  /* 0x000000000b0c7984 */ /* 0x000ea40000000800 */
[----:B--2---:R-:W-:-:S05]  /*0f90*/  IMAD.IADD R12, R7, 0x1, R12 ;  /* 0x00000001070c7824 */ /* 0x004fca00078e020c */
        /* <DEDUP_REMOVED lines=12> */
[----:B------:R2:W-:Y:S02]  /*1060*/  @!P0 STS [R0], R5 ;  /* 0x0000000500008388 */ /* 0x0005e40000000800 */
.L_x_12:
[----:B------:R-:W-:Y:S05]  /*1070*/  BRA.U UP1, `(.L_x_8) ;  /* 0x0000001d01ec7547 */ /* 0x000fea000b800000 */
[C---:B------:R-:W-:Y:S01]  /*1080*/  IMAD R8, R13.reuse, 0x4, R8 ;  /* 0x000000040d087824 */ /* 0x040fe200078e0208 */
[----:B------:R-:W-:Y:S01]  /*1090*/  BSSY.RECONVERGENT B0, `(.L_x_13) ;  /* 0x000000d000007945 */ /* 0x000fe20003800200 */
[----:B------:R-:W-:-:S04]  /*10a0*/  IMAD R10, R13, 0x80, R10 ;  /* 0x000000800d0a7824 */ /* 0x000fc800078e020a */
[----:B------:R-:W-:Y:S04]  /*10b0*/  LDS R8, [R8] ;  /* 0x0000000008087984 */ /* 0x000fe80000000800 */
[----:B------:R-:W3:Y:S02]  /*10c0*/  LDS R7, [R10] ;  /* 0x000000000a077984 */ /* 0x000ee40000000800 */
[----:B---3--:R-:W-:-:S04]  /*10d0*/  IADD3 R12, PT, PT, R8, R7, RZ ;  /* 0x00000007080c7210 */ /* 0x008fc80007ffe0ff */
[----:B-1----:R-:W-:-:S13]  /*10e0*/  ISETP.GE.AND P0, PT, R12, R5, PT ;  /* 0x000000050c00720c */ /* 0x002fda0003f06270 */
[----:B------:R-:W-:Y:S05]  /*10f0*/  @P0 BRA `(.L_x_14) ;  /* 0x0000000000180947 */ /* 0x000fea0003800000 */
[C---:B------:R-:W-:Y:S02]  /*1100*/  IMAD R4, R13.reuse, 0x4, R4 ;  /* 0x000000040d047824 */ /* 0x040fe400078e0204 */
[----:B------:R-:W-:-:S04]  /*1110*/  IMAD R6, R13, 0x80, R6 ;  /* 0x000000800d067824 */ /* 0x000fc800078e0206 */
[----:B------:R-:W-:Y:S04]  /*1120*/  LDS R4, [R4] ;  /* 0x0000000004047984 */ /* 0x000fe80000000800 */
[----:B0-2---:R-:W0:Y:S02]  /*1130*/  LDS R5, [R6] ;  /* 0x0000000006057984 */ /* 0x005e240000000800 */
[----:B0-----:R-:W-:-:S05]  /*1140*/  IMAD.IADD R5, R4, 0x1, R5 ;  /* 0x0000000104057824 */ /* 0x001fca00078e0205 */
[----:B------:R1:W-:Y:S02]  /*1150*/  STS [R0], R5 ;  /* 0x0000000500007388 */ /* 0x0003e40000000800 */
.L_x_14:
[----:B------:R-:W-:Y:S05]  /*1160*/  BSYNC.RECONVERGENT B0 ;  /* 0x0000000000007941 */ /* 0x000fea0003800200 */
.L_x_13:
[----:B------:R-:W-:Y:S05]  /*1170*/  BRA `(.L_x_8) ;  /* 0x0000001c00ac7947 */ /* 0x000fea0003800000 */
.L_x_7:
[----:B0-----:R0:W1:Y:S01]  /*1180*/  LDS R5, [R0] ;  /* 0x0000000000057984 */ /* 0x0010620000000800 */
[----:B------:R-:W-:-:S13]  /*1190*/  ISETP.GE.AND P0, PT, R4, 0x1, PT ;  /* 0x000000010400780c */ /* 0x000fda0003f06270 */
[----:B0-----:R-:W-:Y:S05]  /*11a0*/  @!P0 BRA `(.L_x_8) ;  /* 0x0000001c00a08947 */ /* 0x001fea0003800000 */
[C---:B------:R-:W-:Y:S01]  /*11b0*/  ISETP.GE.U32.AND P0, PT, R4.reuse, 0x8, PT ;  /* 0x000000080400780c */ /* 0x040fe20003f06070 */
[----:B------:R-:W-:Y:S01]  /*11c0*/  HFMA2 R8, -RZ, RZ, 0, 0 ;  /* 0x00000000ff087431 */ /* 0x000fe200000001ff */
[----:B------:R-:W-:-:S11]  /*11d0*/  LOP3.LUT R14, R4, 0x7, RZ, 0xc0, !PT ;  /* 0x00000007040e7812 */ /* 0x000fd600078ec0ff */
[----:B------:R-:W-:Y:S05]  /*11e0*/  @!P0 BRA `(.L_x_15) ;  /* 0x0000001800908947 */ /* 0x000fea0003800000 */
[----:B------:R-:W-:Y:S01]  /*11f0*/  LEA R6, R9, UR5, 0x2 ;  /* 0x0000000509067c11 */ /* 0x000fe2000f8e10ff */
[----:B------:R-:W-:Y:S04]  /*1200*/  LDS R7, [R11] ;  /* 0x000000000b077984 */ /* 0x000fe80000000800 */
[----:B------:R-:W0:Y:S02]  /*1210*/  LDS R8, [R6] ;  /* 0x0000000006087984 */ /* 0x000e240000000800 */
[----:B0-----:R-:W-:-:S05]  /*1220*/  IMAD.IADD R7, R7, 0x1, R8 ;  /* 0x0000000107077824 */ /* 0x001fca00078e0208 */
[----:B-1----:R-:W-:-:S13]  /*1230*/  ISETP.GE.AND P0, PT, R7, R5, PT ;  /* 0x000000050700720c */ /* 0x002fda0003f06270 */
[----:B------:R-:W-:Y:S01]  /*1240*/  @!P0 STS [R0], R7 ;  /* 0x0000000700008388 */ /* 0x000fe20000000800 */
[----:B------:R-:W-:-:S03]  /*1250*/  @!P0 IMAD.MOV.U32 R5, RZ, RZ, R7 ;  /* 0x000000ffff058224 */ /* 0x000fc600078e0007 */
[----:B------:R-:W-:Y:S04]  /*1260*/  LDS R8, [R11+0x4] ;  /* 0x000004000b087984 */ /* 0x000fe80000000800 */
[----:B------:R-:W0:Y:S02]  /*1270*/  LDS R13, [R6+0x80] ;  /* 0x00008000060d7984 */ /* 0x000e240000000800 */
[----:B0-----:R-:W-:-:S05]  /*1280*/  IMAD.IADD R8, R8, 0x1, R13 ;  /* 0x0000000108087824 */ /* 0x001fca00078e020d */
[----:B------:R-:W-:-:S13]  /*1290*/  ISETP.GE.AND P0, PT, R8, R5, PT ;  /* 0x000000050800720c */ /* 0x000fda0003f06270 */
[----:B------:R-:W-:Y:S01]  /*12a0*/  @!P0 STS [R0], R8 ;  /* 0x0000000800008388 */ /* 0x000fe20000000800 */
[----:B------:R-:W-:-:S03]  /*12b0*/  @!P0 MOV R5, R8 ;  /* 0x0000000800058202 */ /* 0x000fc60000000f00 */
[----:B------:R-:W-:Y:S04]  /*12c0*/  LDS R10, [R11+0x8] ;  /* 0x000008000b0a7984 */ /* 0x000fe80000000800 */
[----:B------:R-:W0:Y:S02]  /*12d0*/  LDS R13, [R6+0x100] ;  /* 0x00010000060d7984 */ /* 0x000e240000000800 */
[----:B0-----:R-:W-:-:S05]  /*12e0*/  IMAD.IADD R10, R10, 0x1, R13 ;  /* 0x000000010a0a7824 */ /* 0x001fca00078e020d */
[----:B------:R-:W-:-:S13]  /*12f0*/  ISETP.GE.AND P0, PT, R10, R5, PT ;  /* 0x000000050a00720c */ /* 0x000fda0003f06270 */
        /* <DEDUP_REMOVED lines=28> */
[----:B0-----:R-:W-:Y:S01]  /*14c0*/  IMAD.IADD R13, R8, 0x1, R13 ;  /* 0x00000001080d7824 */ /* 0x001fe200078e020d */
[----:B------:R-:W-:-:S04]  /*14d0*/  LOP3.LUT R8, R4, 0x7ffffff8, RZ, 0xc0, !PT ;  /* 0x7ffffff804087812 */ /* 0x000fc800078ec0ff */
[----:B------:R-:W-:Y:S02]  /*14e0*/  ISETP.GE.AND P0, PT, R13, R5, PT ;  /* 0x000000050d00720c */ /* 0x000fe40003f06270 */
[----:B------:R-:W-:-:S04]  /*14f0*/  IADD3 R4, PT, PT, -R8, 0x8, RZ ;  /* 0x0000000808047810 */ /* 0x000fc80007ffe1ff */
[----:B------:R-:W-:-:S07]  /*1500*/  ISETP.NE.AND P1, PT, R4, RZ, PT ;  /* 0x000000ff0400720c */ /* 0x000fce0003f25270 */
[----:B------:R0:W-:Y:S01]  /*1510*/  @!P0 STS [R0], R13 ;  /* 0x0000000d00008388 */ /* 0x0001e20000000800 */
[----:B------:R-:W-:-:S05]  /*1520*/  @!P0 MOV R5, R13 ;  /* 0x0000000d00058202 */ /* 0x000fca0000000f00 */
[----:B------:R-:W-:Y:S05]  /*1530*/  @!P1 BRA `(.L_x_15) ;  /* 0x0000001400bc9947 */ /* 0x000fea0003800000 */
[----:B------:R-:W-:Y:S01]  /*1540*/  ISETP.GE.AND P0, PT, R4, RZ, PT ;  /* 0x000000ff0400720c */ /* 0x000fe20003f06270 */
[----:B------:R-:W-:Y:S02]  /*1550*/  VIADD R6, R6, 0x600 ;  /* 0x0000060006067836 */ /* 0x000fe40000000000 */
[----:B------:R-:W-:-:S10]  /*1560*/  VIADD R7, R11, 0x30 ;  /* 0x000000300b077836 */ /* 0x000fd40000000000 */
[----:B------:R-:W-:Y:S05]  /*1570*/  @P0 BRA `(.L_x_16) ;  /* 0x0000001000d80947 */ /* 0x000fea0003800000 */
[----:B------:R-:W-:Y:S01]  /*1580*/  IMAD.MOV R10, RZ, RZ, -R4 ;  /* 0x000000ffff0a7224 */ /* 0x000fe200078e0a04 */
[----:B------:R-:W-:-:S04]  /*1590*/  PLOP3.LUT P0, PT, PT, PT, PT, 0x80, 0x8 ;  /* 0x000000000008781c */ /* 0x000fc80003f0f070 */
[----:B------:R-:W-:-:S13]  /*15a0*/  ISETP.GT.AND P1, PT, R10, 0x18, PT ;  /* 0x000000180a00780c */ /* 0x000fda0003f24270 */
[----:B------:R-:W-:Y:S05]  /*15b0*/  @!P1 BRA `(.L_x_17) ;  /* 0x0000000c00189947 */ /* 0x000fea0003800000 */
[----:B------:R-:W-:-:S13]  /*15c0*/  PLOP3.LUT P0, PT, PT, PT, PT, 0x8, 0x80 ;  /* 0x000000000080781c */ /* 0x000fda0003f0e170 */
.L_x_18:
[----:B-1----:R-:W-:Y:S01]  /*15d0*/  LDS R10, [R7+-0x10] ;  /* 0xfffff000070a7984 */ /* 0x002fe20000000800 */
[----:B------:R-:W-:-:S03]  /*15e0*/  VIADD R4, R4, 0x20 ;  /* 0x0000002004047836 */ /* 0x000fc60000000000 */
[----:B0-----:R-:W0:Y:S02]  /*15f0*/  LDS R13, [R6+-0x200] ;  /* 0xfffe0000060d7984 */ /* 0x001e240000000800 */
[----:B------:R-:W-:Y:S02]  /*1600*/  ISETP.GE.AND P2, PT, R4, -0x18, PT ;  /* 0xffffffe80400780c */ /* 0x000fe40003f46270 */
[----:B0-----:R-:W-:-:S04]  /*1610*/  IADD3 R12, PT, PT, R10, R13, RZ ;  /* 0x0000000d0a0c7210 */ /* 0x001fc80007ffe0ff */
[----:B------:R-:W-:-:S13]  /*1620*/  ISETP.GE.AND P1, PT, R12, R5, PT ;  /* 0x000000050c00720c */ /* 0x000fda0003f26270 */
[----:B------:R-:W-:Y:S01]  /*1630*/  @!P1 STS [R0], R12 ;  /* 0x0000000c00009388 */ /* 0x000fe20000000800 */
[----:B------:R-:W-:-:S03]  /*1640*/  @!P1 IMAD.MOV.U32 R5, RZ, RZ, R12 ;  /* 0x000000ffff059224 */ /* 0x000fc600078e000c */
[----:B------:R-:W-:Y:S04]  /*1650*/  LDS R10, [R7+-0xc] ;  /* 0xfffff400070a7984 */ /* 0x000fe80000000800 */
[----:B------:R-:W0:Y:S02]  /*1660*/  LDS R13, [R6+-0x180] ;  /* 0xfffe8000060d7984 */ /* 0x000e240000000800 */
[----:B0-----:R-:W-:-:S05]  /*1670*/  IMAD.IADD R15, R10, 0x1, R13 ;  /* 0x000000010a0f7824 */ /* 0x001fca00078e020d */
[----:B------:R-:W-:-:S13]  /*1680*/  ISETP.GE.AND P1, PT, R15, R5, PT ;  /* 0x000000050f00720c */ /* 0x000fda0003f26270 */
[----:B------:R-:W-:Y:S01]  /*1690*/  @!P1 STS [R0], R15 ;  /* 0x0000000f00009388 */ /* 0x000fe20000000800 */
[----:B------:R-:W-:-:S03]  /*16a0*/  @!P1 IMAD.MOV.U32 R5, RZ, RZ, R15 ;  /* 0x000000ffff059224 */ /* 0x000fc600078e000f */
[----:B------:R-:W-:Y:S04]  /*16b0*/  LDS R10, [R7+-0x8] ;  /* 0xfffff800070a7984 */ /* 0x000fe80000000800 */
[----:B------:R-:W0:Y:S02]  /*16c0*/  LDS R13, [R6+-0x100] ;  /* 0xffff0000060d7984 */ /* 0x000e240000000800 */
        /* <DEDUP_REMOVED lines=10> */
[----:B------:R-:W-:Y:S04]  /*1770*/  LDS R10, [R7] ;  /* 0x00000000070a7984 */ /* 0x000fe80000000800 */
[----:B------:R-:W0:Y:S02]  /*1780*/  LDS R13, [R6] ;  /* 0x00000000060d7984 */ /* 0x000e240000000800 */
[----:B0-----:R-:W-:-:S04]  /*1790*/  IADD3 R15, PT, PT, R10, R13, RZ ;  /* 0x0000000d0a0f7210 */ /* 0x001fc80007ffe0ff */
        /* <DEDUP_REMOVED lines=159> */
[----:B------:R0:W-:Y:S04]  /*2190*/  LDS R10, [R7+0x6c] ;  /* 0x00006c00070a7984 */ /* 0x0001e80000000800 */
[----:B------:R1:W2:Y:S01]  /*21a0*/  LDS R13, [R6+0xd80] ;  /* 0x000d8000060d7984 */ /* 0x0002a20000000800 */
[----:B0-----:R-:W-:Y:S02]  /*21b0*/  VIADD R7, R7, 0x80 ;  /* 0x0000008007077836 */ /* 0x001fe40000000000 */
[----:B-1----:R-:W-:Y:S02]  /*21c0*/  VIADD R6, R6, 0x1000 ;  /* 0x0000100006067836 */ /* 0x002fe40000000000 */
[----:B--2---:R-:W-:-:S05]  /*21d0*/  IMAD.IADD R10, R10, 0x1, R13 ;  /* 0x000000010a0a7824 */ /* 0x004fca00078e020d */
[----:B------:R-:W-:-:S13]  /*21e0*/  ISETP.GE.AND P1, PT, R10, R5, PT ;  /* 0x000000050a00720c */ /* 0x000fda0003f26270 */
[----:B------:R1:W-:Y:S01]  /*21f0*/  @!P1 STS [R0], R10 ;  /* 0x0000000a00009388 */ /* 0x0003e20000000800 */
[----:B------:R-:W-:Y:S01]  /*2200*/  @!P1 MOV R5, R10 ;  /* 0x0000000a00059202 */ /* 0x000fe20000000f00 */
[----:B------:R-:W-:Y:S06]  /*2210*/  @!P2 BRA `(.L_x_18) ;  /* 0xfffffff000eca947 */ /* 0x000fec000383ffff */
.L_x_17:
[----:B-1----:R-:W-:-:S05]  /*2220*/  IMAD.MOV R10, RZ, RZ, -R4 ;  /* 0x000000ffff0a7224 */ /* 0x002fca00078e0a04 */
[----:B------:R-:W-:-:S13]  /*2230*/  ISETP.GT.AND P1, PT, R10, 0x8, PT ;  /* 0x000000080a00780c */ /* 0x000fda0003f24270 */
[----:B------:R-:W-:Y:S05]  /*2240*/  @!P1 BRA `(.L_x_19) ;  /* 0x00000004009c9947 */ /* 0x000fea0003800000 */
[----:B------:R-:W-:Y:S01]  /*2250*/  LDS R10, [R7+-0x10] ;  /* 0xfffff000070a7984 */ /* 0x000fe20000000800 */
[----:B------:R-:W-:-:S03]  /*2260*/  VIADD R4, R4, 0x8 ;  /* 0x0000000804047836 */ /* 0x000fc60000000000 */
[----:B0-----:R-:W0:Y:S01]  /*2270*/  LDS R13, [R6+-0x200] ;  /* 0xfffe0000060d7984 */ /* 0x001e220000000800 */
[----:B------:R-:W-:Y:S01]  /*2280*/  VIADD R4, R4, 0x8 ;  /* 0x0000000804047836 */ /* 0x000fe20000000000 */
        /* <DEDUP_REMOVED lines=74> */
[----:B------:R0:W-:Y:S01]  /*2730*/  @!P0 STS [R0], R12 ;  /* 0x0000000c00008388 */ /* 0x0001e20000000800 */
[----:B------:R-:W-:-:S03]  /*2740*/  @!P0 IMAD.MOV.U32 R5, RZ, RZ, R12 ;  /* 0x000000ffff058224 */ /* 0x000fc600078e000c */
[----:B------:R-:W-:Y:S04]  /*2750*/  LDS R10, [R7+0x24] ;  /* 0x00002400070a7984 */ /* 0x000fe80000000800 */
[----:B------:R-:W1:Y:S01]  /*2760*/  LDS R13, [R6+0x480] ;  /* 0x00048000060d7984 */ /* 0x000e620000000800 */
[----:B0-----:R-:W-:Y:S02]  /*2770*/  VIADD R12, R6, 0x400 ;  /* 0x00000400060c7836 */ /* 0x001fe40000000000 */
[----:B-1----:R-:W-:-:S05]  /*2780*/  IMAD.IADD R15, R10, 0x1, R13 ;  /* 0x000000010a0f7824 */ /* 0x002fca00078e020d */
        /* <DEDUP_REMOVED lines=8> */
[----:B------:R-:W-:Y:S01]  /*2810*/  @!P0 IMAD.MOV.U32 R5, RZ, RZ, R16 ;  /* 0x000000ffff058224 */ /* 0x000fe200078e0010 */
[----:B------:R-:W-:Y:S02]  /*2820*/  PLOP3.LUT P0, PT, PT, PT, PT, 0x8, 0x80 ;  /* 0x000000000080781c */ /* 0x000fe40003f0e170 */
[----:B------:R-:W-:Y:S04]  /*2830*/  LDS R10, [R7+0x2c] ;  /* 0x00002c00070a7984 */ /* 0x000fe80000000800 */
[----:B------:R0:W1:Y:S02]  /*2840*/  LDS R13, [R6+0x580] ;  /* 0x00058000060d7984 */ /* 0x0000640000000800 */
[----:B0-----:R-:W-:-:S02]  /*2850*/  VIADD R6, R12, 0x400 ;  /* 0x000004000c067836 */ /* 0x001fc40000000000 */
[----:B-1----:R-:W-:Y:S01]  /*2860*/  IMAD.IADD R13, R10, 0x1, R13 ;  /* 0x000000010a0d7824 */ /* 0x002fe200078e020d */
[----:B------:R-:W-:-:S04]  /*2870*/  IADD3 R10, PT, PT, R7, 0x20, RZ ;  /* 0x00000020070a7810 */ /* 0x000fc80007ffe0ff */
[----:B------:R-:W-:Y:S02]  /*2880*/  ISETP.GE.AND P1, PT, R13, R5, PT ;  /* 0x000000050d00720c */ /* 0x000fe40003f26270 */
[----:B------:R-:W-:-:S11]  /*2890*/  IADD3 R7, PT, PT, R10, 0x20, RZ ;  /* 0x000000200a077810 */ /* 0x000fd60007ffe0ff */
[----:B------:R1:W-:Y:S01]  /*28a0*/  @!P1 STS [R0], R13 ;  /* 0x0000000d00009388 */ /* 0x0003e20000000800 */
[----:B------:R-:W-:-:S07]  /*28b0*/  @!P1 IMAD.MOV.U32 R5, RZ, RZ, R13 ;  /* 0x000000ffff059224 */ /* 0x000fce00078e000d */
.L_x_19:
[----:B------:R-:W-:-:S13]  /*28c0*/  ISETP.EQ.AND P1, PT, R4, RZ, PT ;  /* 0x000000ff0400720c */ /* 0x000fda0003f22270 */
[----:B------:R-:W-:Y:S05]  /*28d0*/  @!P0 BRA P1, `(.L_x_15) ;  /* 0x0000000000d48947 */ /* 0x000fea0000800000 */
.L_x_16:
[----:B--2---:R-:W-:Y:S01]  /*28e0*/  LDS R10, [R7+-0x10] ;  /* 0xfffff000070a7984 */ /* 0x004fe20000000800 */
[----:B------:R-:W-:-:S03]  /*28f0*/  VIADD R4, R4, 0x8 ;  /* 0x0000000804047836 */ /* 0x000fc60000000000 */
[----:B01----:R-:W0:Y:S02]  /*2900*/  LDS R13, [R6+-0x200] ;  /* 0xfffe0000060d7984 */ /* 0x003e240000000800 */
[----:B------:R-:W-:Y:S01]  /*2910*/  ISETP.NE.AND P1, PT, R4, RZ, PT ;  /* 0x000000ff0400720c */ /* 0x000fe20003f25270 */
        /* <DEDUP_REMOVED lines=22> */
[----:B------:R-:W-:Y:S04]  /*2a80*/  LDS R10, [R7] ;  /* 0x00000000070a7984 */ /* 0x000fe80000000800 */
[----:B------:R-:W0:Y:S02]  /*2a90*/  LDS R13, [R6] ;  /* 0x00000000060d7984 */ /* 0x000e240000000800 */
        /* <DEDUP_REMOVED lines=16> */
[----:B------:R0:W-:Y:S04]  /*2ba0*/  LDS R10, [R7+0xc] ;  /* 0x00000c00070a7984 */ /* 0x0001e80000000800 */
[----:B------:R1:W2:Y:S01]  /*2bb0*/  LDS R13, [R6+0x180] ;  /* 0x00018000060d7984 */ /* 0x0002a20000000800 */
[----:B0-----:R-:W-:Y:S01]  /*2bc0*/  VIADD R7, R7, 0x20 ;  /* 0x0000002007077836 */ /* 0x001fe20000000000 */
[----:B-1----:R-:W-:Y:S02]  /*2bd0*/  IADD3 R6, PT, PT, R6, 0x400, RZ ;  /* 0x0000040006067810 */ /* 0x002fe40007ffe0ff */
[----:B--2---:R-:W-:-:S04]  /*2be0*/  IADD3 R10, PT, PT, R10, R13, RZ ;  /* 0x0000000d0a0a7210 */ /* 0x004fc80007ffe0ff */
[----:B------:R-:W-:-:S13]  /*2bf0*/  ISETP.GE.AND P0, PT, R10, R5, PT ;  /* 0x000000050a00720c */ /* 0x000fda0003f06270 */
[----:B------:R2:W-:Y:S01]  /*2c00*/  @!P0 STS [R0], R10 ;  /* 0x0000000a00008388 */ /* 0x0005e20000000800 */
[----:B------:R-:W-:Y:S01]  /*2c10*/  @!P0 IMAD.MOV.U32 R5, RZ, RZ, R10 ;  /* 0x000000ffff058224 */ /* 0x000fe200078e000a */
[----:B------:R-:W-:Y:S06]  /*2c20*/  @P1 BRA `(.L_x_16) ;  /* 0xfffffffc002c1947 */ /* 0x000fec000383ffff */
.L_x_15:
[----:B------:R-:W-:-:S13]  /*2c30*/  ISETP.NE.AND P0, PT, R14, RZ, PT ;  /* 0x000000ff0e00720c */ /* 0x000fda0003f05270 */
[----:B------:R-:W-:Y:S05]  /*2c40*/  @!P0 BRA `(.L_x_8) ;  /* 0x0000000000f88947 */ /* 0x000fea0003800000 */
[----:B------:R-:W3:Y:S01]  /*2c50*/  LDCU UR4, c[0x0][0x390] ;  /* 0x00007200ff0477ac */ /* 0x000ee20008000800 */
[----:B------:R-:W-:Y:S02]  /*2c60*/  ISETP.GE.U32.AND P0, PT, R14, 0x4, PT ;  /* 0x000000040e00780c */ /* 0x000fe40003f06070 */
[----:B------:R-:W-:Y:S01]  /*2c70*/  LEA R9, R9, UR5, 0x2 ;  /* 0x0000000509097c11 */ /* 0x000fe2000f8e10ff */
[----:B---3--:R-:W-:-:S04]  /*2c80*/  ULOP3.LUT UR6, UR4, 0x3, URZ, 0xc0, !UPT ;  /* 0x0000000304067892 */ /* 0x008fc8000f8ec0ff */
[----:B------:R-:W-:-:S06]  /*2c90*/  UISETP.NE.AND UP0, UPT, UR6, URZ, UPT ;  /* 0x000000ff0600728c */ /* 0x000fcc000bf05270 */
[----:B------:R-:W-:Y:S05]  /*2ca0*/  @!P0 BRA `(.L_x_20) ;  /* 0x00000000006c8947 */ /* 0x000fea0003800000 */
[C---:B------:R-:W-:Y:S02]  /*2cb0*/  IMAD R6, R8.reuse, 0x4, R11 ;  /* 0x0000000408067824 */ /* 0x040fe400078e020b */
[C---:B--2---:R-:W-:Y:S02]  /*2cc0*/  IMAD R10, R8.reuse, 0x80, R9 ;  /* 0x00000080080a7824 */ /* 0x044fe400078e0209 */
[----:B------:R-:W-:Y:S01]  /*2cd0*/  VIADD R8, R8, 0x4 ;  /* 0x0000000408087836 */ /* 0x000fe20000000000 */
[----:B------:R-:W-:Y:S04]  /*2ce0*/  LDS R4, [R6] ;  /* 0x0000000006047984 */ /* 0x000fe80000000800 */
[----:B------:R-:W2:Y:S02]  /*2cf0*/  LDS R7, [R10] ;  /* 0x000000000a077984 */ /* 0x000ea40000000800 */
[----:B--2---:R-:W-:-:S05]  /*2d00*/  IMAD.IADD R12, R4, 0x1, R7 ;  /* 0x00000001040c7824 */ /* 0x004fca00078e0207 */
[----:B-1----:R-:W-:-:S13]  /*2d10*/  ISETP.GE.AND P0, PT, R12, R5, PT ;  /* 0x000000050c00720c */ /* 0x002fda0003f06270 */
        /* <DEDUP_REMOVED lines=18> */
[----:B------:R3:W-:Y:S01]  /*2e40*/  @!P0 STS [R0], R4 ;  /* 0x0000000400008388 */ /* 0x0007e20000000800 */
[----:B------:R-:W-:-:S07]  /*2e50*/  @!P0 IMAD.MOV.U32 R5, RZ, RZ, R4 ;  /* 0x000000ffff058224 */ /* 0x000fce00078e0004 */
.L_x_20:
[----:B------:R-:W-:Y:S05]  /*2e60*/  BRA.U !UP0, `(.L_x_8) ;  /* 0x0000000108707547 */ /* 0x000fea000b800000 */
[----:B------:R-:W-:Y:S02]  /*2e70*/  UISETP.NE.AND UP0, UPT, UR6, 0x1, UPT ;  /* 0x000000010600788c */ /* 0x000fe4000bf05270 */
[----:B------:R-:W-:-:S04]  /*2e80*/  ULOP3.LUT UR4, UR4, 0x1, URZ, 0xc0, !UPT ;  /* 0x0000000104047892 */ /* 0x000fc8000f8ec0ff */
[----:B------:R-:W-:-:S03]  /*2e90*/  UISETP.NE.U32.AND UP1, UPT, UR4, 0x1, UPT ;  /* 0x000000010400788c */ /* 0x000fc6000bf25070 */
[----:B------:R-:W-:Y:S08]  /*2ea0*/  BRA.U !UP0, `(.L_x_21) ;  /* 0x00000001083c7547 */ /* 0x000ff0000b800000 */
[C---:B--2---:R-:W-:Y:S01]  /*2eb0*/  LEA R10, R8.reuse, R11, 0x2 ;  /* 0x0000000b080a7211 */ /* 0x044fe200078e10ff */
[C---:B------:R-:W-:Y:S02]  /*2ec0*/  IMAD R12, R8.reuse, 0x80, R9 ;  /* 0x00000080080c7824 */ /* 0x040fe400078e0209 */
[----:B------:R-:W-:Y:S02]  /*2ed0*/  VIADD R8, R8, 0x2 ;  /* 0x0000000208087836 */ /* 0x000fe40000000000 */
[----:B---3--:R-:W-:Y:S04]  /*2ee0*/  LDS R4, [R10] ;  /* 0x000000000a047984 */ /* 0x008fe80000000800 */
[----:B------:R-:W2:Y:S02]  /*2ef0*/  LDS R7, [R12] ;  /* 0x000000000c077984 */ /* 0x000ea40000000800 */
[----:B--2---:R-:W-:-:S05]  /*2f00*/  IMAD.IADD R6, R4, 0x1, R7 ;  /* 0x0000000104067824 */ /* 0x004fca00078e0207 */
[----:B-1----:R-:W-:-:S13]  /*2f10*/  ISETP.GE.AND P0, PT, R6, R5, PT ;  /* 0x000000050600720c */ /* 0x002fda0003f06270 */
[----:B------:R-:W-:Y:S01]  /*2f20*/  @!P0 STS [R0], R6 ;  /* 0x0000000600008388 */ /* 0x000fe20000000800 */
[----:B------:R-:W-:-:S03]  /*2f30*/  @!P0 IMAD.MOV.U32 R5, RZ, RZ, R6 ;  /* 0x000000ffff058224 */ /* 0x000fc600078e0006 */
[----:B------:R-:W-:Y:S04]  /*2f40*/  LDS R4, [R10+0x4] ;  /* 0x000004000a047984 */ /* 0x000fe80000000800 */
[----:B------:R-:W1:Y:S02]  /*2f50*/  LDS R7, [R12+0x80] ;  /* 0x000080000c077984 */ /* 0x000e640000000800 */
[----:B-1----:R-:W-:-:S04]  /*2f60*/  IADD3 R4, PT, PT, R4, R7, RZ ;  /* 0x0000000704047210 */ /* 0x002fc80007ffe0ff */
[----:B------:R-:W-:-:S13]  /*2f70*/  ISETP.GE.AND P0, PT, R4, R5, PT ;  /* 0x000000050400720c */ /* 0x000fda0003f06270 */
[----:B------:R4:W-:Y:S01]  /*2f80*/  @!P0 STS [R0], R4 ;  /* 0x0000000400008388 */ /* 0x0009e20000000800 */
[----:B------:R-:W-:-:S07]  /*2f90*/  @!P0 IMAD.MOV.U32 R5, RZ, RZ, R4 ;  /* 0x000000ffff058224 */ /* 0x000fce00078e0004 */
.L_x_21:
[----:B------:R-:W-:Y:S05]  /*2fa0*/  BRA.U UP1, `(.L_x_8) ;  /* 0x0000000101207547 */ /* 0x000fea000b800000 */
[C---:B------:R-:W-:Y:S01]  /*2fb0*/  IMAD R11, R8.reuse, 0x4, R11 ;  /* 0x00000004080b7824 */ /* 0x040fe200078e020b */
[----:B------:R-:W-:-:S05]  /*2fc0*/  LEA R8, R8, R9, 0x7 ;  /* 0x0000000908087211 */ /* 0x000fca00078e38ff */
[----:B------:R-:W-:Y:S04]  /*2fd0*/  LDS R11, [R11] ;  /* 0x000000000b0b7984 */ /* 0x000fe80000000800 */
[----:B------:R-:W3:Y:S02]  /*2fe0*/  LDS R8, [R8] ;  /* 0x0000000008087984 */ /* 0x000ee40000000800 */
[----:B---34-:R-:W-:-:S05]  /*2ff0*/  IMAD.IADD R4, R11, 0x1, R8 ;  /* 0x000000010b047824 */ /* 0x018fca00078e0208 */
[----:B-1----:R-:W-:-:S13]  /*3000*/  ISETP.GE.AND P0, PT, R4, R5, PT ;  /* 0x000000050400720c */ /* 0x002fda0003f06270 */
[----:B------:R1:W-:Y:S01]  /*3010*/  @!P0 STS [R0], R4 ;  /* 0x0000000400008388 */ /* 0x0003e20000000800 */
[----:B------:R-:W-:-:S07]  /*3020*/  @!P0 IMAD.MOV.U32 R5, RZ, RZ, R4 ;  /* 0x000000ffff058224 */ /* 0x000fce00078e0004 */
.L_x_8:
[----:B-1----:R-:W-:Y:S01]  /*3030*/  STG.E desc[UR8][R2.64], R5 ;  /* 0x0000000502007986 */ /* 0x002fe2000c101908 */
[----:B------:R-:W-:Y:S05]  /*3040*/  EXIT ;  /* 0x000000000000794d */ /* 0x000fea0003800000 */
.L_x_22:
        /* <DEDUP_REMOVED lines=11> */
.L_x_30:


//--------------------- .text._Z12floyd_phaseIiPiii --------------------------
	.section	.text._Z12floyd_phaseIiPiii,"ax",@progbits
	.align	128
        .global         _Z12floyd_phaseIiPiii
        .type           _Z12floyd_phaseIiPiii,@function
        .size           _Z12floyd_phaseIiPiii,(.L_x_31 - _Z12floyd_phaseIiPiii)
        .other          _Z12floyd_phaseIiPiii,@"STO_CUDA_ENTRY STV_DEFAULT"
_Z12floyd_phaseIiPiii:
.text._Z12floyd_phaseIiPiii:
[----:B------:R-:W-:Y:S01]  /*0000*/  LDC R1, c[0x0][0x37c] ;  /* 0x0000df00ff017b82 */ /* 0x000fe20000000800 */
[----:B------:R-:W0:Y:S07]  /*0010*/  S2R R5, SR_TID.Y ;  /* 0x0000000000057919 */ /* 0x000e2e0000002200 */
[----:B------:R-:W0:Y:S01]  /*0020*/  LDC R2, c[0x0][0x380] ;  /* 0x0000e000ff027b82 */ /* 0x000e220000000800 */
[----:B------:R-:W0:Y:S01]  /*0030*/  LDCU.64 UR10, c[0x0][0x390] ;  /* 0x00007200ff0a77ac */ /* 0x000e220008000a00 */
[----:B------:R-:W1:Y:S01]  /*0040*/  S2R R0, SR_TID.X ;  /* 0x0000000000007919 */ /* 0x000e620000002100 */
[----:B0-----:R-:W-:-:S02]  /*0050*/  IMAD R5, R2, UR10, R5 ;  /* 0x0000000a02057c24 */ /* 0x001fc4000f8e0205 */
[----:B-1----:R-:W-:-:S05]  /*0060*/  IMAD R0, R2, UR10, R0 ;  /* 0x0000000a02007c24 */ /* 0x002fca000f8e0200 */
[----:B------:R-:W-:-:S04]  /*0070*/  VIMNMX R2, PT, PT, R5, R0, !PT ;  /* 0x0000000005027248 */ /* 0x000fc80007fe0100 */
[----:B------:R-:W-:-:S13]  /*0080*/  ISETP.GE.AND P0, PT, R2, UR11, PT ;  /* 0x0000000b02007c0c */ /* 0x000fda000bf06270 */
[----:B------:R-:W-:Y:S05]  /*0090*/  @P0 EXIT ;  /* 0x000000000000094d */ /* 0x000fea0003800000 */
[----:B------:R-:W0:Y:S01]  /*00a0*/  LDC.64 R2, c[0x0][0x388] ;  /* 0x0000e200ff027b82 */ /* 0x000e220000000a00 */
[----:B------:R-:W1:Y:S01]  /*00b0*/  LDCU.64 UR8, c[0x0][0x358] ;  /* 0x00006b00ff0877ac */ /* 0x000e620008000a00 */
[----:B------:R-:W-:-:S04]  /*00c0*/  IMAD R7, R5, UR11, R0 ;  /* 0x0000000b05077c24 */ /* 0x000fc8000f8e0200 */
[----:B0-----:R-:W-:-:S05]  /*00d0*/  IMAD.WIDE R2, R7, 0x4, R2 ;  /* 0x0000000407027825 */ /* 0x001fca00078e0202 */
[----:B-1----:R-:W2:Y:S01]  /*00e0*/  LDG.E R9, desc[UR8][R2.64] ;  /* 0x0000000802097981 */ /* 0x002ea2000c1e1900 */
[----:B------:R-:W0:Y:S01]  /*00f0*/  S2UR UR5, SR_CgaCtaId ;  /* 0x00000000000579c3 */ /* 0x000e220000008800 */
[----:B------:R-:W-:Y:S01]  /*0100*/  UMOV UR4, 0x400 ;  /* 0x0000040000047882 */ /* 0x000fe20000000000 */
[----:B------:R-:W-:Y:S02]  /*0110*/  UISETP.GE.AND UP0, UPT, UR10, 0x1, UPT ;  /* 0x000000010a00788c */ /* 0x000fe4000bf06270 */
[----:B0-----:R-:W-:-:S06]  /*0120*/  ULEA UR4, UR5, UR4, 0x18 ;  /* 0x0000000405047291 */ /* 0x001fcc000f8ec0ff */
[----:B------:R-:W-:-:S05]  /*0130*/  LEA R5, R5, UR4, 0x7 ;  /* 0x0000000405057c11 */ /* 0x000fca000f8e38ff */
[----:B------:R-:W-:-:S05]  /*0140*/  IMAD R4, R0, 0x4, R5 ;  /* 0x0000000400047824 */ /* 0x000fca00078e0205 */
[----:B--2---:R0:W-:Y:S01]  /*0150*/  STS [R4], R9 ;  /* 0x0000000904007388 */ /* 0x0041e20000000800 */
[----:B------:R-:W-:Y:S06]  /*0160*/  BAR.SYNC.DEFER_BLOCKING 0x0 ;  /* 0x0000000000007b1d */ /* 0x000fec0000010000 */
[----:B------:R0:W1:Y:S01]  /*0170*/  LDS R7, [R4] ;  /* 0x0000000004077984 */ /* 0x0000620000000800 */
[----:B------:R-:W-:Y:S05]  /*0180*/  BRA.U !UP0, `(.L_x_23) ;  /* 0x0000000508fc7547 */ /* 0x000fea000b800000 */
[----:B------:R-:W-:Y:S01]  /*0190*/  UISETP.GE.U32.AND UP1, UPT, UR10, 0x8, UPT ;  /* 0x000000080a00788c */ /* 0x000fe2000bf26070 */
[----:B------:R-:W-:Y:S01]  /*01a0*/  IMAD.MOV.U32 R6, RZ, RZ, RZ ;  /* 0x000000ffff067224 */ /* 0x000fe200078e00ff */
[----:B------:R-:W-:-:S04]  /*01b0*/  ULOP3.LUT UR6, UR10, 0x7, URZ, 0xc0, !UPT ;  /* 0x000000070a067892 */ /* 0x000fc8000f8ec0ff */
[----:B------:R-:W-:-:S03]  /*01c0*/  UISETP.NE.AND UP0, UPT, UR6, URZ, UPT ;  /* 0x000000ff0600728c */ /* 0x000fc6000bf05270 */
[----:B------:R-:W-:Y:S08]  /*01d0*/  BRA.U !UP1, `(.L_x_24) ;  /* 0x0000000109ec7547 */ /* 0x000ff0000b800000 */
[----:B------:R-:W-:Y:S01]  /*01e0*/  ULOP3.LUT UR5, UR10, 0x7ffffff8, URZ, 0xc0, !UPT ;  /* 0x7ffffff80a057892 */ /* 0x000fe2000f8ec0ff */
[----:B0-----:R-:W-:Y:S02]  /*01f0*/  LEA R9, R0, UR4, 0x2 ;  /* 0x0000000400097c11 */ /* 0x001fe4000f8e10ff */
[----:B------:R-:W-:Y:S01]  /*0200*/  IADD3 R8, PT, PT, R5, 0x10, RZ ;  /* 0x0000001005087810 */ /* 0x000fe20007ffe0ff */
[----:B------:R-:W-:Y:S02]  /*0210*/  UIADD3 UR7, UPT, UPT, -UR5, URZ, URZ ;  /* 0x000000ff05077290 */ /* 0x000fe4000fffe1ff */
[----:B------:R-:W-:Y:S02]  /*0220*/  VIADD R9, R9, 0x200 ;  /* 0x0000020009097836 */ /* 0x000fe40000000000 */
[----:B------:R-:W-:-:S08]  /*0230*/  IMAD.U32 R6, RZ, RZ, UR5 ;  /* 0x00000005ff067e24 */ /* 0x000fd0000f8e00ff */
.L_x_25:
[----:B--2---:R-:W-:Y:S01]  /*0240*/  LDS R10, [R8+-0x10] ;  /* 0xfffff000080a7984 */ /* 0x004fe20000000800 */
[----:B------:R-:W-:-:S03]  /*0250*/  UIADD3 UR7, UPT, UPT, UR7, 0x8, URZ ;  /* 0x0000000807077890 */ /* 0x000fc6000fffe0ff */
[----:B------:R-:W0:Y:S01]  /*0260*/  LDS R11, [R9+-0x200] ;  /* 0xfffe0000090b7984 */ /* 0x000e220000000800 */
[----:B------:R-:W-:Y:S01]  /*0270*/  UISETP.NE.AND UP1, UPT, UR7, URZ, UPT ;  /* 0x000000ff0700728c */ /* 0x000fe2000bf25270 */
[----:B0-----:R-:W-:-:S04]  /*0280*/  IADD3 R12, PT, PT, R10, R11, RZ ;  /* 0x0000000b0a0c7210 */ /* 0x001fc80007ffe0ff */
[----:B-1----:R-:W-:-:S13]  /*0290*/  ISETP.GE.AND P0, PT, R12, R7, PT ;  /* 0x000000070c00720c */ /* 0x002fda0003f06270 */
[----:B------:R-:W-:Y:S01]  /*02a0*/  @!P0 STS [R4], R12 ;  /* 0x0000000c04008388 */ /* 0x000fe20000000800 */
[----:B------:R-:W-:-:S03]  /*02b0*/  @!P0 IMAD.MOV.U32 R7, RZ, RZ, R12 ;  /* 0x000000ffff078224 */ /* 0x000fc600078e000c */
[----:B------:R-:W-:Y:S04]  /*02c0*/  LDS R10, [R8+-0xc] ;  /* 0xfffff400080a7984 */ /* 0x000fe80000000800 */
[----:B------:R-:W0:Y:S02]  /*02d0*/  LDS R11, [R9+-0x180] ;  /* 0xfffe8000090b7984 */ /* 0x000e240000000800 */
[----:B0-----:R-:W-:-:S05]  /*02e0*/  IMAD.IADD R13, R10, 0x1, R11 ;  /* 0x000000010a0d7824 */ /* 0x001fca00078e020b */
[----:B------:R-:W-:-:S13]  /*02f0*/  ISETP.GE.AND P0, PT, R13, R7, PT ;  /* 0x000000070d00720c */ /* 0x000fda0003f06270 */
[----:B------:R-:W-:Y:S01]  /*0300*/  @!P0 STS [R4], R13 ;  /* 0x0000000d04008388 */ /* 0x000fe20000000800 */
[----:B------:R-:W-:-:S03]  /*0310*/  @!P0 MOV R7, R13 ;  /* 0x0000000d00078202 */ /* 0x000fc60000000f00 */
        /* <DEDUP_REMOVED lines=38> */
[----:B------:R-:W-:Y:S06]  /*0580*/  BRA.U UP1, `(.L_x_25) ;  /* 0xfffffffd012c7547 */ /* 0x000fec000b83ffff */
.L_x_24:
[----:B------:R-:W-:Y:S05]  /*0590*/  BRA.U !UP0, `(.L_x_23) ;  /* 0x0000000108f87547 */ /* 0x000fea000b800000 */
[----:B------:R-:W3:Y:S01]  /*05a0*/  LDCU UR5, c[0x0][0x390] ;  /* 0x00007200ff0577ac */ /* 0x000ee20008000800 */
[----:B0-----:R-:W-:Y:S01]  /*05b0*/  LEA R9, R0, UR4, 0x2 ;  /* 0x0000000400097c11 */ /* 0x001fe2000f8e10ff */
[----:B------:R-:W-:Y:S02]  /*05c0*/  UISETP.GE.U32.AND UP0, UPT, UR6, 0x4, UPT ;  /* 0x000000040600788c */ /* 0x000fe4000bf06070 */
[----:B---3--:R-:W-:-:S04]  /*05d0*/  ULOP3.LUT UR7, UR5, 0x3, URZ, 0xc0, !UPT ;  /* 0x0000000305077892 */ /* 0x008fc8000f8ec0ff */
[----:B------:R-:W-:-:S03]  /*05e0*/  UISETP.NE.AND UP1, UPT, UR7, URZ, UPT ;  /* 0x000000ff0700728c */ /* 0x000fc6000bf25270 */
[----:B------:R-:W-:Y:S08]  /*05f0*/  BRA.U !UP0, `(.L_x_26) ;  /* 0x00000001086c7547 */ /* 0x000ff0000b800000 */
[C---:B------:R-:W-:Y:S01]  /*0600*/  LEA R8, R6.reuse, R5, 0x2 ;  /* 0x0000000506087211 */ /* 0x040fe200078e10ff */
[C---:B--2---:R-:W-:Y:S01]  /*0610*/  IMAD R10, R6.reuse, 0x80, R9 ;  /* 0x00000080060a7824 */ /* 0x044fe200078e0209 */
[----:B------:R-:W-:-:S03]  /*0620*/  IADD3 R6, PT, PT, R6, 0x4, RZ ;  /* 0x0000000406067810 */ /* 0x000fc60007ffe0ff */
[----:B------:R-:W-:Y:S04]  /*0630*/  LDS R0, [R8] ;  /* 0x0000000008007984 */ /* 0x000fe80000000800 */
[----:B------:R-:W0:Y:S02]  /*0640*/  LDS R11, [R10] ;  /* 0x000000000a0b7984 */ /* 0x000e240000000800 */
[----:B0-----:R-:W-:-:S05]  /*0650*/  IMAD.IADD R12, R0, 0x1, R11 ;  /* 0x00000001000c7824 */ /* 0x001fca00078e020b */
        /* <DEDUP_REMOVED lines=19> */
[----:B------:R0:W-:Y:S01]  /*0790*/  @!P0 STS [R4], R0 ;  /* 0x0000000004008388 */ /* 0x0001e20000000800 */
[----:B------:R-:W-:-:S07]  /*07a0*/  @!P0 IMAD.MOV.U32 R7, RZ, RZ, R0 ;  /* 0x000000ffff078224 */ /* 0x000fce00078e0000 */
.L_x_26:
[----:B------:R-:W-:Y:S05]  /*07b0*/  BRA.U !UP1, `(.L_x_23) ;  /* 0x0000000109707547 */ /* 0x000fea000b800000 */
[----:B------:R-:W-:Y:S02]  /*07c0*/  UISETP.NE.AND UP0, UPT, UR7, 0x1, UPT ;  /* 0x000000010700788c */ /* 0x000fe4000bf05270 */
[----:B------:R-:W-:-:S04]  /*07d0*/  ULOP3.LUT UR4, UR5, 0x1, URZ, 0xc0, !UPT ;  /* 0x0000000105047892 */ /* 0x000fc8000f8ec0ff */
[----:B------:R-:W-:-:S03]  /*07e0*/  UISETP.NE.U32.AND UP1, UPT, UR4, 0x1, UPT ;  /* 0x000000010400788c */ /* 0x000fc6000bf25070 */
[----:B------:R-:W-:Y:S08]  /*07f0*/  BRA.U !UP0, `(.L_x_27) ;  /* 0x00000001083c7547 */ /* 0x000ff0000b800000 */
[C---:B--2---:R-:W-:Y:S01]  /*0800*/  IMAD R10, R6.reuse, 0x4, R5 ;  /* 0x00000004060a7824 */ /* 0x044fe200078e0205 */
[C---:B------:R-:W-:Y:S01]  /*0810*/  LEA R12, R6.reuse, R9, 0x7 ;  /* 0x00000009060c7211 */ /* 0x040fe200078e38ff */
[----:B------:R-:W-:-:S03]  /*0820*/  VIADD R6, R6, 0x2 ;  /* 0x0000000206067836 */ /* 0x000fc60000000000 */
[----:B0-----:R-:W-:Y:S04]  /*0830*/  LDS R0, [R10] ;  /* 0x000000000a007984 */ /* 0x001fe80000000800 */
[----:B------:R-:W0:Y:S02]  /*0840*/  LDS R11, [R12] ;  /* 0x000000000c0b7984 */ /* 0x000e240000000800 */
[----:B0-----:R-:W-:-:S05]  /*0850*/  IMAD.IADD R8, R0, 0x1, R11 ;  /* 0x0000000100087824 */ /* 0x001fca00078e020b */
[----:B-1----:R-:W-:-:S13]  /*0860*/  ISETP.GE.AND P0, PT, R8, R7, PT ;  /* 0x000000070800720c */ /* 0x002fda0003f06270 */
[----:B------:R-:W-:Y:S01]  /*0870*/  @!P0 STS [R4], R8 ;  /* 0x0000000804008388 */ /* 0x000fe20000000800 */
[----:B------:R-:W-:-:S03]  /*0880*/  @!P0 IMAD.MOV.U32 R7, RZ, RZ, R8 ;  /* 0x000000ffff078224 */ /* 0x000fc600078e0008 */
[----:B------:R-:W-:Y:S04]  /*0890*/  LDS R0, [R10+0x4] ;  /* 0x000004000a007984 */ /* 0x000fe80000000800 */
[----:B------:R-:W0:Y:S02]  /*08a0*/  LDS R11, [R12+0x80] ;  /* 0x000080000c0b7984 */ /* 0x000e240000000800 */
[----:B0-----:R-:W-:-:S04]  /*08b0*/  IADD3 R0, PT, PT, R0, R11, RZ ;  /* 0x0000000b00007210 */ /* 0x001fc80007ffe0ff */
[----:B------:R-:W-:-:S13]  /*08c0*/  ISETP.GE.AND P0, PT, R0, R7, PT ;  /* 0x000000070000720c */ /* 0x000fda0003f06270 */
[----:B------:R3:W-:Y:S01]  /*08d0*/  @!P0 STS [R4], R0 ;  /* 0x0000000004008388 */ /* 0x0007e20000000800 */
[----:B------:R-:W-:-:S07]  /*08e0*/  @!P0 MOV R7, R0 ;  /* 0x0000000000078202 */ /* 0x000fce0000000f00 */
.L_x_27:
[----:B------:R-:W-:Y:S05]  /*08f0*/  BRA.U UP1, `(.L_x_23) ;  /* 0x0000000101207547 */ /* 0x000fea000b800000 */
[C---:B------:R-:W-:Y:S01]  /*0900*/  IMAD R5, R6.reuse, 0x4, R5 ;  /* 0x0000000406057824 */ /* 0x040fe200078e0205 */
[----:B------:R-:W-:-:S05]  /*0910*/  LEA R6, R6, R9, 0x7 ;  /* 0x0000000906067211 */ /* 0x000fca00078e38ff */
[----:B------:R-:W-:Y:S04]  /*0920*/  LDS R5, [R5] ;  /* 0x0000000005057984 */ /* 0x000fe80000000800 */
[----:B------:R-:W0:Y:S02]  /*0930*/  LDS R6, [R6] ;  /* 0x0000000006067984 */ /* 0x000e240000000800 */
[----:B0--3--:R-:W-:-:S05]  /*0940*/  IMAD.IADD R0, R5, 0x1, R6 ;  /* 0x0000000105007824 */ /* 0x009fca00078e0206 */
[----:B-1----:R-:W-:-:S13]  /*0950*/  ISETP.GE.AND P0, PT, R0, R7, PT ;  /* 0x000000070000720c */ /* 0x002fda0003f06270 */
[----:B------:R4:W-:Y:S01]  /*0960*/  @!P0 STS [R4], R0 ;  /* 0x0000000004008388 */ /* 0x0009e20000000800 */
[----:B------:R-:W-:-:S07]  /*0970*/  @!P0 MOV R7, R0 ;  /* 0x0000000000078202 */ /* 0x000fce0000000f00 */
.L_x_23:
[----:B-1----:R-:W-:Y:S01]  /*0980*/  STG.E desc[UR8][R2.64], R7 ;  /* 0x0000000702007986 */ /* 0x002fe2000c101908 */
[----:B------:R-:W-:Y:S05]  /*0990*/  EXIT ;  /* 0x000000000000794d */ /* 0x000fea0003800000 */
.L_x_28:
        /* <DEDUP_REMOVED lines=14> */
.L_x_31:


//--------------------- .nv.shared._Z14floyd_phaseIIIiPiii --------------------------
	.section	.nv.shared._Z14floyd_phaseIIIiPiii,"aw",@nobits
	.sectionflags	@""
	.align	4
.nv.shared._Z14floyd_phaseIIIiPiii:
	.zero		9216


//--------------------- .nv.shared.reserved.0     --------------------------
	.section	.nv.shared.reserved.0,"aw",@nobits
	.weak		__nv_reservedSMEM_offset_0_alias
	.size		__nv_reservedSMEM_offset_0_alias, 0, 64
	.other		__nv_reservedSMEM_offset_0_alias,@"STO_CUDA_RESERVED_SHARED STV_DEFAULT"
__nv_reservedSMEM_offset_0_alias:
	.zero		0
	.zero		64


//--------------------- .nv.shared._Z13floyd_phaseIIiPiii --------------------------
	.section	.nv.shared._Z13floyd_phaseIIiPiii,"aw",@nobits
	.sectionflags	@""
	.align	4
.nv.shared._Z13floyd_phaseIIiPiii:
	.zero		9216


//--------------------- .nv.shared._Z12floyd_phaseIiPiii --------------------------
	.section	.nv.shared._Z12floyd_phaseIiPiii,"aw",@nobits
	.sectionflags	@""
	.align	4
.nv.shared._Z12floyd_phaseIiPiii:
	.zero		5120


//--------------------- .nv.constant0._Z14floyd_phaseIIIiPiii --------------------------
	.section	.nv.constant0._Z14floyd_phaseIIIiPiii,"a",@progbits
	.sectionflags	@""
	.align	4
.nv.constant0._Z14floyd_phaseIIIiPiii:
	.zero		920


//--------------------- .nv.constant0._Z13floyd_phaseIIiPiii --------------------------
	.section	.nv.constant0._Z13floyd_phaseIIiPiii,"a",@progbits
	.sectionflags	@""
	.align	4
.nv.constant0._Z13floyd_phaseIIiPiii:
	.zero		920


//--------------------- .nv.constant0._Z12floyd_phaseIiPiii --------------------------
	.section	.nv.constant0._Z12floyd_phaseIiPiii,"a",@progbits
	.sectionflags	@""
	.align	4
.nv.constant0._Z12floyd_phaseIiPiii:
	.zero		920


//--------------------- SYMBOLS --------------------------

	.type		.nv.reservedSmem.offset0,@object
	.size		.nv.reservedSmem.offset0,0x4
	.type		.nv.reservedSmem.cap,@object
	.size		.nv.reservedSmem.cap,0x4
